	.target	sm_90a

	.elftype	@"ET_EXEC"


//--------------------- .note.nv.tkinfo           --------------------------
	.section	.note.nv.tkinfo,"",@"SHT_NOTE"
	.sectionflags	@"SHF_NOTE_NV_TKINFO"
	.tkinfo
        /*0018*/ 	.word	0x00000002
        /*0030*/ 	.string	""
        /*0030*/ 	.string	"ptxas"
        /*0030*/ 	.string	"Cuda compilation tools, release 13.0, V13.0.88"
        /*0030*/ 	.string	"Build cuda_13.0.r13.0/compiler.36424714_0"
        /*0030*/ 	.string	"-arch sm_90a -m 64 "



//--------------------- .note.nv.cuinfo           --------------------------
	.section	.note.nv.cuinfo,"",@"SHT_NOTE"
	.sectionflags	@"SHF_NOTE_NV_CUINFO"
        /*0018*/ 	.short	0x0002
        /*001a*/ 	.short	0x005a
        /*001c*/ 	.short	0x0082
	.zero		2


//--------------------- .nv.info                  --------------------------
	.section	.nv.info,"",@"SHT_CUDA_INFO"
	.align	4


	//----- nvinfo : EIATTR_REGCOUNT
	.align		4
        /*0000*/ 	.byte	0x04, 0x2f
        /*0002*/ 	.short	(.L_15 - .L_14)
	.align		4
.L_14:
        /*0004*/ 	.word	index@(_ZN7cutlass13device_kernelINS_4gemm6kernel13GemmUniversalIN4cute5tupleIJiiiiEEENS1_10collective13CollectiveMmaINS1_34MainloopSm90TmaGmmaWarpSpecializedILi7ENS5_IJNS4_1CILi1EEESB_SB_EEENS1_35KernelTmaWarpSpecializedCooperativeEEENS5_IJNSA_ILi128EEESF_NSA_ILi64EEEEEENS_10tfloat32_tENS5_IJlSB_lEEESI_SJ_NS4_8TiledMMAINS4_8MMA_AtomIJNS4_4SM904GMMA30MMA_64x128x8_F32TF32TF32_SS_TNILNSN_7ScaleInE1ELSP_1EEEEEENS4_6LayoutINS5_IJNSA_ILi2EEESB_SB_EEENS5_IJSB_NSA_ILi0EEESV_EEEEENS5_IJNS4_10UnderscoreESY_SY_EEEEENS4_13SM90_TMA_LOADENS4_14ComposedLayoutINS4_7SwizzleILi3ELi4ELi3EEENS4_18smem_ptr_flag_bitsILi32EEENSS_INS5_IJNSA_ILi8EEENSA_ILi32EEEEEENS5_IJS18_SB_EEEEEEEvNS4_8identityES11_S1C_vS1D_EENS_8epilogue10collective6detail29Sm90TmaWarpSpecializedAdapterINS1G_15DefaultEpilogueISI_SJ_SJ_NS1F_6thread17LinearCombinationISI_Li1EffLNS1K_9ScaleType4KindE0ELNS_15FloatRoundStyleE2ESI_EENS1_15EpilogueDefaultEEEEEvvEEEEvNT_6ParamsE)
        /*0008*/ 	.word	0x000000a8


	//----- nvinfo : EIATTR_FRAME_SIZE
	.align		4
.L_15:
        /*000c*/ 	.byte	0x04, 0x11
        /*000e*/ 	.short	(.L_17 - .L_16)
	.align		4
.L_16:
        /*0010*/ 	.word	index@(_ZN7cutlass13device_kernelINS_4gemm6kernel13GemmUniversalIN4cute5tupleIJiiiiEEENS1_10collective13CollectiveMmaINS1_34MainloopSm90TmaGmmaWarpSpecializedILi7ENS5_IJNS4_1CILi1EEESB_SB_EEENS1_35KernelTmaWarpSpecializedCooperativeEEENS5_IJNSA_ILi128EEESF_NSA_ILi64EEEEEENS_10tfloat32_tENS5_IJlSB_lEEESI_SJ_NS4_8TiledMMAINS4_8MMA_AtomIJNS4_4SM904GMMA30MMA_64x128x8_F32TF32TF32_SS_TNILNSN_7ScaleInE1ELSP_1EEEEEENS4_6LayoutINS5_IJNSA_ILi2EEESB_SB_EEENS5_IJSB_NSA_ILi0EEESV_EEEEENS5_IJNS4_10UnderscoreESY_SY_EEEEENS4_13SM90_TMA_LOADENS4_14ComposedLayoutINS4_7SwizzleILi3ELi4ELi3EEENS4_18smem_ptr_flag_bitsILi32EEENSS_INS5_IJNSA_ILi8EEENSA_ILi32EEEEEENS5_IJS18_SB_EEEEEEEvNS4_8identityES11_S1C_vS1D_EENS_8epilogue10collective6detail29Sm90TmaWarpSpecializedAdapterINS1G_15DefaultEpilogueISI_SJ_SJ_NS1F_6thread17LinearCombinationISI_Li1EffLNS1K_9ScaleType4KindE0ELNS_15FloatRoundStyleE2ESI_EENS1_15EpilogueDefaultEEEEEvvEEEEvNT_6ParamsE)
        /*0014*/ 	.word	0x00000000


	//----- nvinfo : EIATTR_MIN_STACK_SIZE
	.align		4
.L_17:
        /*0018*/ 	.byte	0x04, 0x12
        /*001a*/ 	.short	(.L_19 - .L_18)
	.align		4
.L_18:
        /*001c*/ 	.word	index@(_ZN7cutlass13device_kernelINS_4gemm6kernel13GemmUniversalIN4cute5tupleIJiiiiEEENS1_10collective13CollectiveMmaINS1_34MainloopSm90TmaGmmaWarpSpecializedILi7ENS5_IJNS4_1CILi1EEESB_SB_EEENS1_35KernelTmaWarpSpecializedCooperativeEEENS5_IJNSA_ILi128EEESF_NSA_ILi64EEEEEENS_10tfloat32_tENS5_IJlSB_lEEESI_SJ_NS4_8TiledMMAINS4_8MMA_AtomIJNS4_4SM904GMMA30MMA_64x128x8_F32TF32TF32_SS_TNILNSN_7ScaleInE1ELSP_1EEEEEENS4_6LayoutINS5_IJNSA_ILi2EEESB_SB_EEENS5_IJSB_NSA_ILi0EEESV_EEEEENS5_IJNS4_10UnderscoreESY_SY_EEEEENS4_13SM90_TMA_LOADENS4_14ComposedLayoutINS4_7SwizzleILi3ELi4ELi3EEENS4_18smem_ptr_flag_bitsILi32EEENSS_INS5_IJNSA_ILi8EEENSA_ILi32EEEEEENS5_IJS18_SB_EEEEEEEvNS4_8identityES11_S1C_vS1D_EENS_8epilogue10collective6detail29Sm90TmaWarpSpecializedAdapterINS1G_15DefaultEpilogueISI_SJ_SJ_NS1F_6thread17LinearCombinationISI_Li1EffLNS1K_9ScaleType4KindE0ELNS_15FloatRoundStyleE2ESI_EENS1_15EpilogueDefaultEEEEEvvEEEEvNT_6ParamsE)
        /*0020*/ 	.word	0x00000000
.L_19:


//--------------------- .nv.compat                --------------------------
	.section	.nv.compat,"",@"SHT_CUDA_COMPAT_INFO"
	.align	4
        /*0000*/ 	.byte	0x02, 0x09, 0x01, 0x00, 0x02, 0x02, 0x04, 0x00, 0x02, 0x05, 0x05, 0x00, 0x03, 0x07, 0x01, 0x01
        /*0010*/ 	.byte	0x02, 0x03, 0x01, 0x00, 0x02, 0x06, 0x01, 0x00, 0x04, 0x0b, 0x08, 0x00, 0x00, 0x00, 0x00, 0x00
        /*0020*/ 	.byte	0x00, 0x00, 0x00, 0x00


//--------------------- .nv.info._ZN7cutlass13device_kernelINS_4gemm6kernel13GemmUniversalIN4cute5tupleIJiiiiEEENS1_10collective13CollectiveMmaINS1_34MainloopSm90TmaGmmaWarpSpecializedILi7ENS5_IJNS4_1CILi1EEESB_SB_EEENS1_35KernelTmaWarpSpecializedCooperativeEEENS5_IJNSA_ILi128EEESF_NSA_ILi64EEEEEENS_10tfloat32_tENS5_IJlSB_lEEESI_SJ_NS4_8TiledMMAINS4_8MMA_AtomIJNS4_4SM904GMMA30MMA_64x128x8_F32TF32TF32_SS_TNILNSN_7ScaleInE1ELSP_1EEEEEENS4_6LayoutINS5_IJNSA_ILi2EEESB_SB_EEENS5_IJSB_NSA_ILi0EEESV_EEEEENS5_IJNS4_10UnderscoreESY_SY_EEEEENS4_13SM90_TMA_LOADENS4_14ComposedLayoutINS4_7SwizzleILi3ELi4ELi3EEENS4_18smem_ptr_flag_bitsILi32EEENSS_INS5_IJNSA_ILi8EEENSA_ILi32EEEEEENS5_IJS18_SB_EEEEEEEvNS4_8identityES11_S1C_vS1D_EENS_8epilogue10collective6detail29Sm90TmaWarpSpecializedAdapterINS1G_15DefaultEpilogueISI_SJ_SJ_NS1F_6thread17LinearCombinationISI_Li1EffLNS1K_9ScaleType4KindE0ELNS_15FloatRoundStyleE2ESI_EENS1_15EpilogueDefaultEEEEEvvEEEEvNT_6ParamsE --------------------------
	.section	.nv.info._ZN7cutlass13device_kernelINS_4gemm6kernel13GemmUniversalIN4cute5tupleIJiiiiEEENS1_10collective13CollectiveMmaINS1_34MainloopSm90TmaGmmaWarpSpecializedILi7ENS5_IJNS4_1CILi1EEESB_SB_EEENS1_35KernelTmaWarpSpecializedCooperativeEEENS5_IJNSA_ILi128EEESF_NSA_ILi64EEEEEENS_10tfloat32_tENS5_IJlSB_lEEESI_SJ_NS4_8TiledMMAINS4_8MMA_AtomIJNS4_4SM904GMMA30MMA_64x128x8_F32TF32TF32_SS_TNILNSN_7ScaleInE1ELSP_1EEEEEENS4_6LayoutINS5_IJNSA_ILi2EEESB_SB_EEENS5_IJSB_NSA_ILi0EEESV_EEEEENS5_IJNS4_10UnderscoreESY_SY_EEEEENS4_13SM90_TMA_LOADENS4_14ComposedLayoutINS4_7SwizzleILi3ELi4ELi3EEENS4_18smem_ptr_flag_bitsILi32EEENSS_INS5_IJNSA_ILi8EEENSA_ILi32EEEEEENS5_IJS18_SB_EEEEEEEvNS4_8identityES11_S1C_vS1D_EENS_8epilogue10collective6detail29Sm90TmaWarpSpecializedAdapterINS1G_15DefaultEpilogueISI_SJ_SJ_NS1F_6thread17LinearCombinationISI_Li1EffLNS1K_9ScaleType4KindE0ELNS_15FloatRoundStyleE2ESI_EENS1_15EpilogueDefaultEEEEEvvEEEEvNT_6ParamsE,"",@"SHT_CUDA_INFO"
	.sectionflags	@""
	.align	4


	//----- nvinfo : EIATTR_CUDA_API_VERSION
	.align		4
        /*0000*/ 	.byte	0x04, 0x37
        /*0002*/ 	.short	(.L_21 - .L_20)
.L_20:
        /*0004*/ 	.word	0x00000082


	//----- nvinfo : EIATTR_KPARAM_INFO
	.align		4
.L_21:
        /*0008*/ 	.byte	0x04, 0x17
        /*000a*/ 	.short	(.L_23 - .L_22)
.L_22:
        /*000c*/ 	.word	0x00000000
        /*0010*/ 	.short	0x0000
        /*0012*/ 	.short	0x0070
        /*0014*/ 	.byte	0x00, 0xf0, 0x01, 0x10


	//----- nvinfo : EIATTR_SPARSE_MMA_MASK
	.align		4
.L_23:
        /*0018*/ 	.byte	0x03, 0x50
        /*001a*/ 	.short	0x0000


	//----- nvinfo : EIATTR_MAXREG_COUNT
	.align		4
        /*001c*/ 	.byte	0x03, 0x1b
        /*001e*/ 	.short	0x00a8


	//----- nvinfo : EIATTR_NUM_BARRIERS
	.align		4
        /*0020*/ 	.byte	0x02, 0x4c
        /*0022*/ 	.byte	0x01
	.zero		1


	//----- nvinfo : EIATTR_EXTERNS
	.align		4
        /*0024*/ 	.byte	0x04, 0x0f
        /*0026*/ 	.short	(.L_25 - .L_24)


	//   ....[0]....
	.align		4
.L_24:
        /*0028*/ 	.word	index@(__assertfail)


	//----- nvinfo : EIATTR_MERCURY_ISA_VERSION
	.align		4
.L_25:
        /*002c*/ 	.byte	0x03, 0x5f
        /*002e*/ 	.short	0x0101


	//----- nvinfo : EIATTR_INT_WARP_WIDE_INSTR_OFFSETS
	.align		4
        /*0030*/ 	.byte	0x04, 0x31
        /*0032*/ 	.short	(.L_27 - .L_26)


	//   ....[0]....
.L_26:
        /*0034*/ 	.word	0x00000450


	//   ....[1]....
        /*0038*/ 	.word	0x00000460


	//   ....[2]....
        /*003c*/ 	.word	0x00000520


	//----- nvinfo : EIATTR_COOP_GROUP_MASK_REGIDS
	.align		4
.L_27:
        /*0040*/ 	.byte	0x04, 0x29
        /*0042*/ 	.short	(.L_29 - .L_28)


	//   ....[0]....
.L_28:
        /*0044*/ 	.word	0xffffffff


	//   ....[1]....
        /*0048*/ 	.word	0xffffffff


	//   ....[2]....
        /*004c*/ 	.word	0xffffffff


	//   ....[3]....
        /*0050*/ 	.word	0xffffffff


	//   ....[4]....
        /*0054*/ 	.word	0xffffffff


	//----- nvinfo : EIATTR_COOP_GROUP_INSTR_OFFSETS
	.align		4
.L_29:
        /*0058*/ 	.byte	0x04, 0x28
        /*005a*/ 	.short	(.L_31 - .L_30)


	//   ....[0]....
.L_30:
        /*005c*/ 	.word	0x00000060


	//   ....[1]....
        /*0060*/ 	.word	0x00000070


	//   ....[2]....
        /*0064*/ 	.word	0x00000130


	//   ....[3]....
        /*0068*/ 	.word	0x00000320


	//   ....[4]....
        /*006c*/ 	.word	0x00001220


	//----- nvinfo : EIATTR_REG_RECONFIG
	.align		4
.L_31:
        /*0070*/ 	.byte	0x01, 0x54
	.zero		2


	//----- nvinfo : EIATTR_SYSCALL_OFFSETS
	.align		4
        /*0074*/ 	.byte	0x04, 0x46
        /*0076*/ 	.short	(.L_33 - .L_32)


	//   ....[0]....
.L_32:
        /*0078*/ 	.word	0x00001410


	//----- nvinfo : EIATTR_MBARRIER_INSTR_OFFSETS
	.align		4
.L_33:
        /*007c*/ 	.byte	0x04, 0x39
        /*007e*/ 	.short	(.L_35 - .L_34)


	//   ....[0]....
.L_34:
        /*0080*/ 	.word	0x00000230
        /*0084*/ 	.word	0x000000ff
        /*0088*/ 	.word	0x00000000
        /*008c*/ 	.short	0x0100
        /*008e*/ 	.byte	0x08
	.zero		1


	//   ....[1]....
        /*0090*/ 	.word	0x00000240
        /*0094*/ 	.word	0x000000ff
        /*0098*/ 	.word	0x00000038
        /*009c*/ 	.short	0x0100
        /*009e*/ 	.byte	0x08
	.zero		1


	//   ....[2]....
        /*00a0*/ 	.word	0x00000250
        /*00a4*/ 	.word	0x000000ff
        /*00a8*/ 	.word	0x00000008
        /*00ac*/ 	.short	0x0100
        /*00ae*/ 	.byte	0x08
	.zero		1


	//   ....[3]....
        /*00b0*/ 	.word	0x00000260
        /*00b4*/ 	.word	0x000000ff
        /*00b8*/ 	.word	0x00000040
        /*00bc*/ 	.short	0x0100
        /*00be*/ 	.byte	0x08
	.zero		1


	//   ....[4]....
        /*00c0*/ 	.word	0x00000270
        /*00c4*/ 	.word	0x000000ff
        /*00c8*/ 	.word	0x00000010
        /*00cc*/ 	.short	0x0100
        /*00ce*/ 	.byte	0x08
	.zero		1


	//   ....[5]....
        /*00d0*/ 	.word	0x00000280
        /*00d4*/ 	.word	0x000000ff
        /*00d8*/ 	.word	0x00000048
        /*00dc*/ 	.short	0x0100
        /*00de*/ 	.byte	0x08
	.zero		1


	//   ....[6]....
        /*00e0*/ 	.word	0x00000290
        /*00e4*/ 	.word	0x000000ff
        /*00e8*/ 	.word	0x00000018
        /*00ec*/ 	.short	0x0100
        /*00ee*/ 	.byte	0x08
	.zero		1


	//   ....[7]....
        /*00f0*/ 	.word	0x000002a0
        /*00f4*/ 	.word	0x000000ff
        /*00f8*/ 	.word	0x00000050
        /*00fc*/ 	.short	0x0100
        /*00fe*/ 	.byte	0x08
	.zero		1


	//   ....[8]....
        /*0100*/ 	.word	0x000002b0
        /*0104*/ 	.word	0x000000ff
        /*0108*/ 	.word	0x00000020
        /*010c*/ 	.short	0x0100
        /*010e*/ 	.byte	0x08
	.zero		1


	//   ....[9]....
        /*0110*/ 	.word	0x000002c0
        /*0114*/ 	.word	0x000000ff
        /*0118*/ 	.word	0x00000058
        /*011c*/ 	.short	0x0100
        /*011e*/ 	.byte	0x08
	.zero		1


	//   ....[10]....
        /*0120*/ 	.word	0x000002d0
        /*0124*/ 	.word	0x000000ff
        /*0128*/ 	.word	0x00000028
        /*012c*/ 	.short	0x0100
        /*012e*/ 	.byte	0x08
	.zero		1


	//   ....[11]....
        /*0130*/ 	.word	0x000002e0
        /*0134*/ 	.word	0x000000ff
        /*0138*/ 	.word	0x00000060
        /*013c*/ 	.short	0x0100
        /*013e*/ 	.byte	0x08
	.zero		1


	//   ....[12]....
        /*0140*/ 	.word	0x000002f0
        /*0144*/ 	.word	0x000000ff
        /*0148*/ 	.word	0x00000030
        /*014c*/ 	.short	0x0100
        /*014e*/ 	.byte	0x08
	.zero		1


	//   ....[13]....
        /*0150*/ 	.word	0x00000300
        /*0154*/ 	.word	0x000000ff
        /*0158*/ 	.word	0x00000068
        /*015c*/ 	.short	0x0100
        /*015e*/ 	.byte	0x08
	.zero		1


	//   ....[14]....
        /*0160*/ 	.word	0x000005a0
        /*0164*/ 	.word	0x000000ff
        /*0168*/ 	.word	0x00000080
        /*016c*/ 	.short	0x0100
        /*016e*/ 	.byte	0x08
	.zero		1


	//   ....[15]....
        /*0170*/ 	.word	0x00000620
        /*0174*/ 	.word	0x000000ff
        /*0178*/ 	.word	0x00000088
        /*017c*/ 	.short	0x0100
        /*017e*/ 	.byte	0x08
	.zero		1


	//   ....[16]....
        /*0180*/ 	.word	0x00001490
        /*0184*/ 	.word	0x00000003
        /*0188*/ 	.word	0x00000000
        /*018c*/ 	.short	0x010a
        /*018e*/ 	.byte	0x3f
	.zero		1


	//   ....[17]....
        /*0190*/ 	.word	0x000014f0
        /*0194*/ 	.word	0x00000003
        /*0198*/ 	.word	0x00000000
        /*019c*/ 	.short	0x010a
        /*019e*/ 	.byte	0x3f
	.zero		1


	//   ....[18]....
        /*01a0*/ 	.word	0x00001a00
        /*01a4*/ 	.word	0x000000ff
        /*01a8*/ 	.word	0x00000000
        /*01ac*/ 	.short	0x010a
        /*01ae*/ 	.byte	0x08
	.zero		1


	//   ....[19]....
        /*01b0*/ 	.word	0x00001a40
        /*01b4*/ 	.word	0x000000ff
        /*01b8*/ 	.word	0x00000000
        /*01bc*/ 	.short	0x010a
        /*01be*/ 	.byte	0x08
	.zero		1


	//   ....[20]....
        /*01c0*/ 	.word	0x00001e60
        /*01c4*/ 	.word	0x000000ff
        /*01c8*/ 	.word	0x00000000
        /*01cc*/ 	.short	0x0101
        /*01ce*/ 	.byte	0x07
	.zero		1


	//   ....[21]....
        /*01d0*/ 	.word	0x00002060
        /*01d4*/ 	.word	0x000000ff
        /*01d8*/ 	.word	0x00000000
        /*01dc*/ 	.short	0x0101
        /*01de*/ 	.byte	0x04
	.zero		1


	//   ....[22]....
        /*01e0*/ 	.word	0x00007230
        /*01e4*/ 	.word	0x0000000e
        /*01e8*/ 	.word	0x00000038
        /*01ec*/ 	.short	0x010a
        /*01ee*/ 	.byte	0x3f
	.zero		1


	//   ....[23]....
        /*01f0*/ 	.word	0x000076c0
        /*01f4*/ 	.word	0x00000006
        /*01f8*/ 	.word	0x00000088
        /*01fc*/ 	.short	0x0101
        /*01fe*/ 	.byte	0x3f
	.zero		1


	//   ....[24]....
        /*0200*/ 	.word	0x00007da0
        /*0204*/ 	.word	0x00000007
        /*0208*/ 	.word	0x00000000
        /*020c*/ 	.short	0x010a
        /*020e*/ 	.byte	0x3f
	.zero		1


	//   ....[25]....
        /*0210*/ 	.word	0x00007e20
        /*0214*/ 	.word	0x00000009
        /*0218*/ 	.word	0x00000000
        /*021c*/ 	.short	0x010a
        /*021e*/ 	.byte	0x3f
	.zero		1


	//   ....[26]....
        /*0220*/ 	.word	0x00007eb0
        /*0224*/ 	.word	0x00000006
        /*0228*/ 	.word	0x00000000
        /*022c*/ 	.short	0x010a
        /*022e*/ 	.byte	0x3f
	.zero		1


	//   ....[27]....
        /*0230*/ 	.word	0x00007f40
        /*0234*/ 	.word	0x00000009
        /*0238*/ 	.word	0x00000000
        /*023c*/ 	.short	0x010a
        /*023e*/ 	.byte	0x3f
	.zero		1


	//   ....[28]....
        /*0240*/ 	.word	0x00007fd0
        /*0244*/ 	.word	0x00000006
        /*0248*/ 	.word	0x00000000
        /*024c*/ 	.short	0x010a
        /*024e*/ 	.byte	0x3f
	.zero		1


	//   ....[29]....
        /*0250*/ 	.word	0x00008060
        /*0254*/ 	.word	0x00000009
        /*0258*/ 	.word	0x00000000
        /*025c*/ 	.short	0x010a
        /*025e*/ 	.byte	0x3f
	.zero		1


	//   ....[30]....
        /*0260*/ 	.word	0x000080f0
        /*0264*/ 	.word	0x00000003
        /*0268*/ 	.word	0x00000000
        /*026c*/ 	.short	0x010a
        /*026e*/ 	.byte	0x3f
	.zero		1


	//   ....[31]....
        /*0270*/ 	.word	0x00008150
        /*0274*/ 	.word	0x00000003
        /*0278*/ 	.word	0x00000000
        /*027c*/ 	.short	0x010a
        /*027e*/ 	.byte	0x3f
	.zero		1


	//   ....[32]....
        /*0280*/ 	.word	0x000081b0
        /*0284*/ 	.word	0x00000004
        /*0288*/ 	.word	0x00000000
        /*028c*/ 	.short	0x010a
        /*028e*/ 	.byte	0x3f
	.zero		1


	//   ....[33]....
        /*0290*/ 	.word	0x00008280
        /*0294*/ 	.word	0x0000000e
        /*0298*/ 	.word	0x00000038
        /*029c*/ 	.short	0x010a
        /*029e*/ 	.byte	0x3f
	.zero		1


	//   ....[34]....
        /*02a0*/ 	.word	0x00008350
        /*02a4*/ 	.word	0x00000007
        /*02a8*/ 	.word	0x00000000
        /*02ac*/ 	.short	0x010a
        /*02ae*/ 	.byte	0x3f
	.zero		1


	//   ....[35]....
        /*02b0*/ 	.word	0x000083a0
        /*02b4*/ 	.word	0x00000009
        /*02b8*/ 	.word	0x00000000
        /*02bc*/ 	.short	0x010a
        /*02be*/ 	.byte	0x3f
	.zero		1


	//   ....[36]....
        /*02c0*/ 	.word	0x000083f0
        /*02c4*/ 	.word	0x00000006
        /*02c8*/ 	.word	0x00000000
        /*02cc*/ 	.short	0x010a
        /*02ce*/ 	.byte	0x3f
	.zero		1


	//   ....[37]....
        /*02d0*/ 	.word	0x00008440
        /*02d4*/ 	.word	0x00000009
        /*02d8*/ 	.word	0x00000000
        /*02dc*/ 	.short	0x010a
        /*02de*/ 	.byte	0x3f
	.zero		1


	//   ....[38]....
        /*02e0*/ 	.word	0x00008490
        /*02e4*/ 	.word	0x00000006
        /*02e8*/ 	.word	0x00000000
        /*02ec*/ 	.short	0x010a
        /*02ee*/ 	.byte	0x3f
	.zero		1


	//   ....[39]....
        /*02f0*/ 	.word	0x000084e0
        /*02f4*/ 	.word	0x00000009
        /*02f8*/ 	.word	0x00000000
        /*02fc*/ 	.short	0x010a
        /*02fe*/ 	.byte	0x3f
	.zero		1


	//----- nvinfo : EIATTR_NUM_MBARRIERS
	.align		4
.L_35:
        /*0300*/ 	.byte	0x03, 0x38
        /*0302*/ 	.short	0x0010


	//----- nvinfo : EIATTR_EXIT_INSTR_OFFSETS
	.align		4
        /*0304*/ 	.byte	0x04, 0x1c
        /*0306*/ 	.short	(.L_37 - .L_36)


	//   ....[0]....
.L_36:
        /*0308*/ 	.word	0x000006c0


	//   ....[1]....
        /*030c*/ 	.word	0x00000f80


	//   ....[2]....
        /*0310*/ 	.word	0x00006910


	//   ....[3]....
        /*0314*/ 	.word	0x00006f40


	//   ....[4]....
        /*0318*/ 	.word	0x00008140


	//----- nvinfo : EIATTR_MAX_THREADS
	.align		4
.L_37:
        /*031c*/ 	.byte	0x04, 0x05
        /*031e*/ 	.short	(.L_39 - .L_38)
.L_38:
        /*0320*/ 	.word	0x00000180
        /*0324*/ 	.word	0x00000001
        /*0328*/ 	.word	0x00000001


	//----- nvinfo : EIATTR_CRS_STACK_SIZE
	.align		4
.L_39:
        /*032c*/ 	.byte	0x04, 0x1e
        /*032e*/ 	.short	(.L_41 - .L_40)
.L_40:
        /*0330*/ 	.word	0x00000000


	//----- nvinfo : EIATTR_CBANK_PARAM_SIZE
	.align		4
.L_41:
        /*0334*/ 	.byte	0x03, 0x19
        /*0336*/ 	.short	0x0470


	//----- nvinfo : EIATTR_PARAM_CBANK
	.align		4
        /*0338*/ 	.byte	0x04, 0x0a
        /*033a*/ 	.short	(.L_43 - .L_42)
	.align		4
.L_42:
        /*033c*/ 	.word	index@(.nv.constant0._ZN7cutlass13device_kernelINS_4gemm6kernel13GemmUniversalIN4cute5tupleIJiiiiEEENS1_10collective13CollectiveMmaINS1_34MainloopSm90TmaGmmaWarpSpecializedILi7ENS5_IJNS4_1CILi1EEESB_SB_EEENS1_35KernelTmaWarpSpecializedCooperativeEEENS5_IJNSA_ILi128EEESF_NSA_ILi64EEEEEENS_10tfloat32_tENS5_IJlSB_lEEESI_SJ_NS4_8TiledMMAINS4_8MMA_AtomIJNS4_4SM904GMMA30MMA_64x128x8_F32TF32TF32_SS_TNILNSN_7ScaleInE1ELSP_1EEEEEENS4_6LayoutINS5_IJNSA_ILi2EEESB_SB_EEENS5_IJSB_NSA_ILi0EEESV_EEEEENS5_IJNS4_10UnderscoreESY_SY_EEEEENS4_13SM90_TMA_LOADENS4_14ComposedLayoutINS4_7SwizzleILi3ELi4ELi3EEENS4_18smem_ptr_flag_bitsILi32EEENSS_INS5_IJNSA_ILi8EEENSA_ILi32EEEEEENS5_IJS18_SB_EEEEEEEvNS4_8identityES11_S1C_vS1D_EENS_8epilogue10collective6detail29Sm90TmaWarpSpecializedAdapterINS1G_15DefaultEpilogueISI_SJ_SJ_NS1F_6thread17LinearCombinationISI_Li1EffLNS1K_9ScaleType4KindE0ELNS_15FloatRoundStyleE2ESI_EENS1_15EpilogueDefaultEEEEEvvEEEEvNT_6ParamsE)
        /*0340*/ 	.short	0x0210
        /*0342*/ 	.short	0x0470


	//----- nvinfo : EIATTR_SW_WAR
	.align		4
.L_43:
        /*0344*/ 	.byte	0x04, 0x36
        /*0346*/ 	.short	(.L_45 - .L_44)
.L_44:
        /*0348*/ 	.word	0x00000008
.L_45:


//--------------------- .nv.callgraph             --------------------------
	.section	.nv.callgraph,"",@"SHT_CUDA_CALLGRAPH"
	.align	4
	.sectionentsize	8
	.align		4
        /*0000*/ 	.word	0x00000000
	.align		4
        /*0004*/ 	.word	0xffffffff
	.align		4
        /*0008*/ 	.word	index@(_ZN7cutlass13device_kernelINS_4gemm6kernel13GemmUniversalIN4cute5tupleIJiiiiEEENS1_10collective13CollectiveMmaINS1_34MainloopSm90TmaGmmaWarpSpecializedILi7ENS5_IJNS4_1CILi1EEESB_SB_EEENS1_35KernelTmaWarpSpecializedCooperativeEEENS5_IJNSA_ILi128EEESF_NSA_ILi64EEEEEENS_10tfloat32_tENS5_IJlSB_lEEESI_SJ_NS4_8TiledMMAINS4_8MMA_AtomIJNS4_4SM904GMMA30MMA_64x128x8_F32TF32TF32_SS_TNILNSN_7ScaleInE1ELSP_1EEEEEENS4_6LayoutINS5_IJNSA_ILi2EEESB_SB_EEENS5_IJSB_NSA_ILi0EEESV_EEEEENS5_IJNS4_10UnderscoreESY_SY_EEEEENS4_13SM90_TMA_LOADENS4_14ComposedLayoutINS4_7SwizzleILi3ELi4ELi3EEENS4_18smem_ptr_flag_bitsILi32EEENSS_INS5_IJNSA_ILi8EEENSA_ILi32EEEEEENS5_IJS18_SB_EEEEEEEvNS4_8identityES11_S1C_vS1D_EENS_8epilogue10collective6detail29Sm90TmaWarpSpecializedAdapterINS1G_15DefaultEpilogueISI_SJ_SJ_NS1F_6thread17LinearCombinationISI_Li1EffLNS1K_9ScaleType4KindE0ELNS_15FloatRoundStyleE2ESI_EENS1_15EpilogueDefaultEEEEEvvEEEEvNT_6ParamsE)
	.align		4
        /*000c*/ 	.word	index@(__assertfail)
	.align		4
        /*0010*/ 	.word	0x00000000
	.align		4
        /*0014*/ 	.word	0xfffffffe
	.align		4
        /*0018*/ 	.word	0x00000000
	.align		4
        /*001c*/ 	.word	0xfffffffd
	.align		4
        /*0020*/ 	.word	0x00000000
	.align		4
        /*0024*/ 	.word	0xfffffffc


//--------------------- .nv.constant4             --------------------------
	.section	.nv.constant4,"a",@progbits
	.align	8
	.align		8
.nv.constant4:
        /*0000*/ 	.dword	__assertfail
	.align		8
        /*0008*/ 	.dword	__unnamed_1
	.align		8
        /*0010*/ 	.dword	_ZN40_INTERNAL_84c5306a_4_k_cu_50423117_158874cuda3std3__45__cpo5beginE
	.align		8
        /*0018*/ 	.dword	_ZN40_INTERNAL_84c5306a_4_k_cu_50423117_158874cuda3std3__45__cpo3endE
	.align		8
        /*0020*/ 	.dword	_ZN40_INTERNAL_84c5306a_4_k_cu_50423117_158874cuda3std3__45__cpo6cbeginE
	.align		8
        /*0028*/ 	.dword	_ZN40_INTERNAL_84c5306a_4_k_cu_50423117_158874cuda3std3__45__cpo4cendE
	.align		8
        /*0030*/ 	.dword	_ZN40_INTERNAL_84c5306a_4_k_cu_50423117_158874cuda3std3__442_GLOBAL__N__84c5306a_4_k_cu_50423117_158876ignoreE
	.align		8
        /*0038*/ 	.dword	_ZN40_INTERNAL_84c5306a_4_k_cu_50423117_158874cuda3std3__419piecewise_constructE
	.align		8
        /*0040*/ 	.dword	_ZN40_INTERNAL_84c5306a_4_k_cu_50423117_158874cuda3std3__48in_placeE
	.align		8
        /*0048*/ 	.dword	_ZN40_INTERNAL_84c5306a_4_k_cu_50423117_158874cuda3std6ranges3__45__cpo4swapE
	.align		8
        /*0050*/ 	.dword	_ZN40_INTERNAL_84c5306a_4_k_cu_50423117_158874cuda3std6ranges3__45__cpo9iter_moveE
	.align		8
        /*0058*/ 	.dword	_ZN40_INTERNAL_84c5306a_4_k_cu_50423117_158874cute7productE
	.align		8
        /*0060*/ 	.dword	_ZN40_INTERNAL_84c5306a_4_k_cu_50423117_158874cute1_E
	.align		8
        /*0068*/ 	.dword	$str$22
	.align		8
        /*0070*/ 	.dword	$str$23


//--------------------- .text._ZN7cutlass13device_kernelINS_4gemm6kernel13GemmUniversalIN4cute5tupleIJiiiiEEENS1_10collective13CollectiveMmaINS1_34MainloopSm90TmaGmmaWarpSpecializedILi7ENS5_IJNS4_1CILi1EEESB_SB_EEENS1_35KernelTmaWarpSpecializedCooperativeEEENS5_IJNSA_ILi128EEESF_NSA_ILi64EEEEEENS_10tfloat32_tENS5_IJlSB_lEEESI_SJ_NS4_8TiledMMAINS4_8MMA_AtomIJNS4_4SM904GMMA30MMA_64x128x8_F32TF32TF32_SS_TNILNSN_7ScaleInE1ELSP_1EEEEEENS4_6LayoutINS5_IJNSA_ILi2EEESB_SB_EEENS5_IJSB_NSA_ILi0EEESV_EEEEENS5_IJNS4_10UnderscoreESY_SY_EEEEENS4_13SM90_TMA_LOADENS4_14ComposedLayoutINS4_7SwizzleILi3ELi4ELi3EEENS4_18smem_ptr_flag_bitsILi32EEENSS_INS5_IJNSA_ILi8EEENSA_ILi32EEEEEENS5_IJS18_SB_EEEEEEEvNS4_8identityES11_S1C_vS1D_EENS_8epilogue10collective6detail29Sm90TmaWarpSpecializedAdapterINS1G_15DefaultEpilogueISI_SJ_SJ_NS1F_6thread17LinearCombinationISI_Li1EffLNS1K_9ScaleType4KindE0ELNS_15FloatRoundStyleE2ESI_EENS1_15EpilogueDefaultEEEEEvvEEEEvNT_6ParamsE --------------------------
	.section	.text._ZN7cutlass13device_kernelINS_4gemm6kernel13GemmUniversalIN4cute5tupleIJiiiiEEENS1_10collective13CollectiveMmaINS1_34MainloopSm90TmaGmmaWarpSpecializedILi7ENS5_IJNS4_1CILi1EEESB_SB_EEENS1_35KernelTmaWarpSpecializedCooperativeEEENS5_IJNSA_ILi128EEESF_NSA_ILi64EEEEEENS_10tfloat32_tENS5_IJlSB_lEEESI_SJ_NS4_8TiledMMAINS4_8MMA_AtomIJNS4_4SM904GMMA30MMA_64x128x8_F32TF32TF32_SS_TNILNSN_7ScaleInE1ELSP_1EEEEEENS4_6LayoutINS5_IJNSA_ILi2EEESB_SB_EEENS5_IJSB_NSA_ILi0EEESV_EEEEENS5_IJNS4_10UnderscoreESY_SY_EEEEENS4_13SM90_TMA_LOADENS4_14ComposedLayoutINS4_7SwizzleILi3ELi4ELi3EEENS4_18smem_ptr_flag_bitsILi32EEENSS_INS5_IJNSA_ILi8EEENSA_ILi32EEEEEENS5_IJS18_SB_EEEEEEEvNS4_8identityES11_S1C_vS1D_EENS_8epilogue10collective6detail29Sm90TmaWarpSpecializedAdapterINS1G_15DefaultEpilogueISI_SJ_SJ_NS1F_6thread17LinearCombinationISI_Li1EffLNS1K_9ScaleType4KindE0ELNS_15FloatRoundStyleE2ESI_EENS1_15EpilogueDefaultEEEEEvvEEEEvNT_6ParamsE,"ax",@progbits
	.align	128
.text._ZN7cutlass13device_kernelINS_4gemm6kernel13GemmUniversalIN4cute5tupleIJiiiiEEENS1_10collective13CollectiveMmaINS1_34MainloopSm90TmaGmmaWarpSpecializedILi7ENS5_IJNS4_1CILi1EEESB_SB_EEENS1_35KernelTmaWarpSpecializedCooperativeEEENS5_IJNSA_ILi128EEESF_NSA_ILi64EEEEEENS_10tfloat32_tENS5_IJlSB_lEEESI_SJ_NS4_8TiledMMAINS4_8MMA_AtomIJNS4_4SM904GMMA30MMA_64x128x8_F32TF32TF32_SS_TNILNSN_7ScaleInE1ELSP_1EEEEEENS4_6LayoutINS5_IJNSA_ILi2EEESB_SB_EEENS5_IJSB_NSA_ILi0EEESV_EEEEENS5_IJNS4_10UnderscoreESY_SY_EEEEENS4_13SM90_TMA_LOADENS4_14ComposedLayoutINS4_7SwizzleILi3ELi4ELi3EEENS4_18smem_ptr_flag_bitsILi32EEENSS_INS5_IJNSA_ILi8EEENSA_ILi32EEEEEENS5_IJS18_SB_EEEEEEEvNS4_8identityES11_S1C_vS1D_EENS_8epilogue10collective6detail29Sm90TmaWarpSpecializedAdapterINS1G_15DefaultEpilogueISI_SJ_SJ_NS1F_6thread17LinearCombinationISI_Li1EffLNS1K_9ScaleType4KindE0ELNS_15FloatRoundStyleE2ESI_EENS1_15EpilogueDefaultEEEEEvvEEEEvNT_6ParamsE:
        .type           _ZN7cutlass13device_kernelINS_4gemm6kernel13GemmUniversalIN4cute5tupleIJiiiiEEENS1_10collective13CollectiveMmaINS1_34MainloopSm90TmaGmmaWarpSpecializedILi7ENS5_IJNS4_1CILi1EEESB_SB_EEENS1_35KernelTmaWarpSpecializedCooperativeEEENS5_IJNSA_ILi128EEESF_NSA_ILi64EEEEEENS_10tfloat32_tENS5_IJlSB_lEEESI_SJ_NS4_8TiledMMAINS4_8MMA_AtomIJNS4_4SM904GMMA30MMA_64x128x8_F32TF32TF32_SS_TNILNSN_7ScaleInE1ELSP_1EEEEEENS4_6LayoutINS5_IJNSA_ILi2EEESB_SB_EEENS5_IJSB_NSA_ILi0EEESV_EEEEENS5_IJNS4_10UnderscoreESY_SY_EEEEENS4_13SM90_TMA_LOADENS4_14ComposedLayoutINS4_7SwizzleILi3ELi4ELi3EEENS4_18smem_ptr_flag_bitsILi32EEENSS_INS5_IJNSA_ILi8EEENSA_ILi32EEEEEENS5_IJS18_SB_EEEEEEEvNS4_8identityES11_S1C_vS1D_EENS_8epilogue10collective6detail29Sm90TmaWarpSpecializedAdapterINS1G_15DefaultEpilogueISI_SJ_SJ_NS1F_6thread17LinearCombinationISI_Li1EffLNS1K_9ScaleType4KindE0ELNS_15FloatRoundStyleE2ESI_EENS1_15EpilogueDefaultEEEEEvvEEEEvNT_6ParamsE,@function
        .size           _ZN7cutlass13device_kernelINS_4gemm6kernel13GemmUniversalIN4cute5tupleIJiiiiEEENS1_10collective13CollectiveMmaINS1_34MainloopSm90TmaGmmaWarpSpecializedILi7ENS5_IJNS4_1CILi1EEESB_SB_EEENS1_35KernelTmaWarpSpecializedCooperativeEEENS5_IJNSA_ILi128EEESF_NSA_ILi64EEEEEENS_10tfloat32_tENS5_IJlSB_lEEESI_SJ_NS4_8TiledMMAINS4_8MMA_AtomIJNS4_4SM904GMMA30MMA_64x128x8_F32TF32TF32_SS_TNILNSN_7ScaleInE1ELSP_1EEEEEENS4_6LayoutINS5_IJNSA_ILi2EEESB_SB_EEENS5_IJSB_NSA_ILi0EEESV_EEEEENS5_IJNS4_10UnderscoreESY_SY_EEEEENS4_13SM90_TMA_LOADENS4_14ComposedLayoutINS4_7SwizzleILi3ELi4ELi3EEENS4_18smem_ptr_flag_bitsILi32EEENSS_INS5_IJNSA_ILi8EEENSA_ILi32EEEEEENS5_IJS18_SB_EEEEEEEvNS4_8identityES11_S1C_vS1D_EENS_8epilogue10collective6detail29Sm90TmaWarpSpecializedAdapterINS1G_15DefaultEpilogueISI_SJ_SJ_NS1F_6thread17LinearCombinationISI_Li1EffLNS1K_9ScaleType4KindE0ELNS_15FloatRoundStyleE2ESI_EENS1_15EpilogueDefaultEEEEEvvEEEEvNT_6ParamsE,(.L_x_200 - _ZN7cutlass13device_kernelINS_4gemm6kernel13GemmUniversalIN4cute5tupleIJiiiiEEENS1_10collective13CollectiveMmaINS1_34MainloopSm90TmaGmmaWarpSpecializedILi7ENS5_IJNS4_1CILi1EEESB_SB_EEENS1_35KernelTmaWarpSpecializedCooperativeEEENS5_IJNSA_ILi128EEESF_NSA_ILi64EEEEEENS_10tfloat32_tENS5_IJlSB_lEEESI_SJ_NS4_8TiledMMAINS4_8MMA_AtomIJNS4_4SM904GMMA30MMA_64x128x8_F32TF32TF32_SS_TNILNSN_7ScaleInE1ELSP_1EEEEEENS4_6LayoutINS5_IJNSA_ILi2EEESB_SB_EEENS5_IJSB_NSA_ILi0EEESV_EEEEENS5_IJNS4_10UnderscoreESY_SY_EEEEENS4_13SM90_TMA_LOADENS4_14ComposedLayoutINS4_7SwizzleILi3ELi4ELi3EEENS4_18smem_ptr_flag_bitsILi32EEENSS_INS5_IJNSA_ILi8EEENSA_ILi32EEEEEENS5_IJS18_SB_EEEEEEEvNS4_8identityES11_S1C_vS1D_EENS_8epilogue10collective6detail29Sm90TmaWarpSpecializedAdapterINS1G_15DefaultEpilogueISI_SJ_SJ_NS1F_6thread17LinearCombinationISI_Li1EffLNS1K_9ScaleType4KindE0ELNS_15FloatRoundStyleE2ESI_EENS1_15EpilogueDefaultEEEEEvvEEEEvNT_6ParamsE)
        .other          _ZN7cutlass13device_kernelINS_4gemm6kernel13GemmUniversalIN4cute5tupleIJiiiiEEENS1_10collective13CollectiveMmaINS1_34MainloopSm90TmaGmmaWarpSpecializedILi7ENS5_IJNS4_1CILi1EEESB_SB_EEENS1_35KernelTmaWarpSpecializedCooperativeEEENS5_IJNSA_ILi128EEESF_NSA_ILi64EEEEEENS_10tfloat32_tENS5_IJlSB_lEEESI_SJ_NS4_8TiledMMAINS4_8MMA_AtomIJNS4_4SM904GMMA30MMA_64x128x8_F32TF32TF32_SS_TNILNSN_7ScaleInE1ELSP_1EEEEEENS4_6LayoutINS5_IJNSA_ILi2EEESB_SB_EEENS5_IJSB_NSA_ILi0EEESV_EEEEENS5_IJNS4_10UnderscoreESY_SY_EEEEENS4_13SM90_TMA_LOADENS4_14ComposedLayoutINS4_7SwizzleILi3ELi4ELi3EEENS4_18smem_ptr_flag_bitsILi32EEENSS_INS5_IJNSA_ILi8EEENSA_ILi32EEEEEENS5_IJS18_SB_EEEEEEEvNS4_8identityES11_S1C_vS1D_EENS_8epilogue10collective6detail29Sm90TmaWarpSpecializedAdapterINS1G_15DefaultEpilogueISI_SJ_SJ_NS1F_6thread17LinearCombinationISI_Li1EffLNS1K_9ScaleType4KindE0ELNS_15FloatRoundStyleE2ESI_EENS1_15EpilogueDefaultEEEEEvvEEEEvNT_6ParamsE,@"STO_CUDA_ENTRY STV_DEFAULT"
_ZN7cutlass13device_kernelINS_4gemm6kernel13GemmUniversalIN4cute5tupleIJiiiiEEENS1_10collective13CollectiveMmaINS1_34MainloopSm90TmaGmmaWarpSpecializedILi7ENS5_IJNS4_1CILi1EEESB_SB_EEENS1_35KernelTmaWarpSpecializedCooperativeEEENS5_IJNSA_ILi128EEESF_NSA_ILi64EEEEEENS_10tfloat32_tENS5_IJlSB_lEEESI_SJ_NS4_8TiledMMAINS4_8MMA_AtomIJNS4_4SM904GMMA30MMA_64x128x8_F32TF32TF32_SS_TNILNSN_7ScaleInE1ELSP_1EEEEEENS4_6LayoutINS5_IJNSA_ILi2EEESB_SB_EEENS5_IJSB_NSA_ILi0EEESV_EEEEENS5_IJNS4_10UnderscoreESY_SY_EEEEENS4_13SM90_TMA_LOADENS4_14ComposedLayoutINS4_7SwizzleILi3ELi4ELi3EEENS4_18smem_ptr_flag_bitsILi32EEENSS_INS5_IJNSA_ILi8EEENSA_ILi32EEEEEENS5_IJS18_SB_EEEEEEEvNS4_8identityES11_S1C_vS1D_EENS_8epilogue10collective6detail29Sm90TmaWarpSpecializedAdapterINS1G_15DefaultEpilogueISI_SJ_SJ_NS1F_6thread17LinearCombinationISI_Li1EffLNS1K_9ScaleType4KindE0ELNS_15FloatRoundStyleE2ESI_EENS1_15EpilogueDefaultEEEEEvvEEEEvNT_6ParamsE:
[----:B------:R-:W0:Y:S01]  /*0000*/  LDC R1, c[0x0][0x28] ;  /* 0x00000a00ff017b82 */ /* 0x000e220000000800 */
[----:B------:R-:W1:Y:S01]  /*0010*/  S2R R3, SR_TID.X ;  /* 0x0000000000037919 */ /* 0x000e620000002100 */
[----:B------:R-:W-:Y:S01]  /*0020*/  ELECT P0, URZ, PT ;  /* 0x00000000003f782f */ /* 0x000fe20003800000 */
[----:B------:R-:W-:Y:S01]  /*0030*/  BSSY B0, `(.L_x_0) ;  /* 0x000000f000007945 */ /* 0x000fe20003800000 */
[--C-:B-1----:R-:W-:Y:S02]  /*0040*/  SHF.R.U32.HI R0, RZ, 0x5, R3.reuse ;  /* 0x00000005ff007819 */ /* 0x102fe40000011603 */
[----:B------:R-:W-:-:S03]  /*0050*/  SHF.R.U32.HI R14, RZ, 0x7, R3 ;  /* 0x00000007ff0e7819 */ /* 0x000fc60000011603 */
[----:B------:R-:W1:Y:S04]  /*0060*/  SHFL.IDX PT, R4, R0, RZ, 0x1f ;  /* 0x00001fff00047589 */ /* 0x000e6800000e0000 */
[----:B------:R2:W3:Y:S01]  /*0070*/  SHFL.IDX PT, R10, R14, RZ, 0x1f ;  /* 0x00001fff0e0a7589 */ /* 0x0004e200000e0000 */
[----:B-1----:R-:W-:-:S13]  /*0080*/  ISETP.NE.OR P0, PT, R4, RZ, !P0 ;  /* 0x000000ff0400720c */ /* 0x002fda0004705670 */
[----:B0-23--:R-:W-:Y:S05]  /*0090*/  @P0 BRA `(.L_x_1) ;  /* 0x0000000000200947 */ /* 0x00dfea0003800000 */
[----:B------:R-:W-:Y:S02]  /*00a0*/  ULDC.64 UR4, c[0x0][0x198] ;  /* 0x0000660000047ab9 */ /* 0x000fe40000000a00 */
[----:B------:R-:W-:Y:S02]  /*00b0*/  UIADD3 UR6, UP0, UR4, 0xf0, URZ ;  /* 0x000000f004067890 */ /* 0x000fe4000ff1e03f */
[----:B------:R-:W-:Y:S02]  /*00c0*/  UIADD3 UR4, UP1, UR4, 0x1f0, URZ ;  /* 0x000001f004047890 */ /* 0x000fe4000ff3e03f */
[----:B------:R-:W-:Y:S02]  /*00d0*/  UIADD3.X UR7, URZ, UR5, URZ, UP0, !UPT ;  /* 0x000000053f077290 */ /* 0x000fe400087fe43f */
[----:B------:R-:W-:-:S07]  /*00e0*/  UIADD3.X UR5, URZ, UR5, URZ, UP1, !UPT ;  /* 0x000000053f057290 */ /* 0x000fce0008ffe43f */
[----:B------:R0:W-:Y:S02]  /*00f0*/  UTMACCTL.PF [UR6] ;  /* 0x00000000060079b9 */ /* 0x0001e40008040000 */
[----:B------:R0:W-:Y:S02]  /*0100*/  UTMACCTL.PF [UR4] ;  /* 0x00000000040079b9 */ /* 0x0001e40008040000 */
[----:B0-----:R-:W-:Y:S01]  /*0110*/  NOP ;  /* 0x0000000000007918 */ /* 0x001fe20000000000 */
.L_x_1:
[----:B------:R-:W-:Y:S05]  /*0120*/  BSYNC B0 ;  /* 0x0000000000007941 */ /* 0x000fea0003800000 */
.L_x_0:
[----:B------:R-:W0:Y:S02]  /*0130*/  SHFL.IDX PT, R2, R0, RZ, 0x1f ;  /* 0x00001fff00027589 */ /* 0x000e2400000e0000 */
[----:B0-----:R-:W-:-:S13]  /*0140*/  ISETP.NE.AND P0, PT, R2, RZ, PT ;  /* 0x000000ff0200720c */ /* 0x001fda0003f05270 */
[----:B------:R-:W-:Y:S05]  /*0150*/  @P0 BRA `(.L_x_2) ;  /* 0x0000000000700947 */ /* 0x000fea0003800000 */
[----:B------:R-:W0:Y:S01]  /*0160*/  S2UR UR8, SR_CgaCtaId ;  /* 0x00000000000879c3 */ /* 0x000e220000008800 */
[----:B------:R-:W-:Y:S01]  /*0170*/  UMOV UR4, 0x400 ;  /* 0x0000040000047882 */ /* 0x000fe20000000000 */
[----:B------:R-:W-:Y:S01]  /*0180*/  UMOV UR5, 0x1 ;  /* 0x0000000100057882 */ /* 0x000fe20000000000 */
[----:B------:R-:W-:Y:S01]  /*0190*/  UMOV UR6, 0x100 ;  /* 0x0000010000067882 */ /* 0x000fe20000000000 */
[----:B------:R-:W-:Y:S01]  /*01a0*/  ELECT P0, URZ, PT ;  /* 0x00000000003f782f */ /* 0x000fe20003800000 */
[----:B------:R-:W-:-:S04]  /*01b0*/  UIADD3 UR6, -UR6, 0x100000, URZ ;  /* 0x0010000006067890 */ /* 0x000fc8000fffe13f */
[----:B------:R-:W-:Y:S02]  /*01c0*/  USHF.L.U32 UR7, UR6, 0xb, URZ ;  /* 0x0000000b06077899 */ /* 0x000fe4000800063f */
[----:B------:R-:W-:Y:S02]  /*01d0*/  USHF.L.U32 UR6, UR6, 0x1, URZ ;  /* 0x0000000106067899 */ /* 0x000fe4000800063f */
[----:B0-----:R-:W-:Y:S02]  /*01e0*/  ULEA UR8, UR8, UR4, 0x18 ;  /* 0x0000000408087291 */ /* 0x001fe4000f8ec03f */
[----:B------:R-:W-:-:S04]  /*01f0*/  UIADD3 UR4, -UR5, 0x100000, URZ ;  /* 0x0010000005047890 */ /* 0x000fc8000fffe13f */
[----:B------:R-:W-:Y:S02]  /*0200*/  USHF.L.U32 UR5, UR4, 0xb, URZ ;  /* 0x0000000b04057899 */ /* 0x000fe4000800063f */
[----:B------:R-:W-:Y:S01]  /*0210*/  USHF.L.U32 UR4, UR4, 0x1, URZ ;  /* 0x0000000104047899 */ /* 0x000fe2000800063f */
[----:B------:R-:W0:Y:S11]  /*0220*/  FENCE.VIEW.ASYNC.S ;  /* 0x00000000000073c6 */ /* 0x000e360000000000 */
[----:B0-----:R0:W1:Y:S01]  /*0230*/  SYNCS.EXCH.64 URZ, [UR8], UR4 ;  /* 0x00000004083f75b2 */ /* 0x0010620008000100 */
[----:B------:R0:W2:Y:S01]  /*0240*/  SYNCS.EXCH.64 URZ, [UR8+0x38], UR6 ;  /* 0x00003806083f75b2 */ /* 0x0000a20008000100 */
[----:B------:R0:W3:Y:S01]  /*0250*/  SYNCS.EXCH.64 URZ, [UR8+0x8], UR4 ;  /* 0x00000804083f75b2 */ /* 0x0000e20008000100 */
[----:B------:R0:W4:Y:S01]  /*0260*/  SYNCS.EXCH.64 URZ, [UR8+0x40], UR6 ;  /* 0x00004006083f75b2 */ /* 0x0001220008000100 */
[----:B------:R0:W0:Y:S01]  /*0270*/  SYNCS.EXCH.64 URZ, [UR8+0x10], UR4 ;  /* 0x00001004083f75b2 */ /* 0x0000220008000100 */
        /* <DEDUP_REMOVED lines=9> */
[----:B------:R-:W-:Y:S01]  /*0310*/  NOP ;  /* 0x0000000000007918 */ /* 0x000fe20000000000 */
.L_x_2:
[----:B------:R-:W5:Y:S01]  /*0320*/  SHFL.IDX PT, R0, R0, RZ, 0x1f ;  /* 0x00001fff00007589 */ /* 0x000f6200000e0000 */
[----:B------:R-:W-:Y:S01]  /*0330*/  ELECT P0, URZ, PT ;  /* 0x00000000003f782f */ /* 0x000fe20003800000 */
[----:B------:R-:W1:Y:S01]  /*0340*/  LDC R2, c[0x0][0x65c] ;  /* 0x00019700ff027b82 */ /* 0x000e620000000800 */
[----:B------:R-:W-:Y:S01]  /*0350*/  SHF.R.S32.HI R7, RZ, 0x1f, R4 ;  /* 0x0000001fff077819 */ /* 0x000fe20000011404 */
[----:B------:R-:W2:Y:S01]  /*0360*/  S2R R5, SR_CTAID.Y ;  /* 0x0000000000057919 */ /* 0x000ea20000002600 */
[----:B0-----:R-:W-:Y:S01]  /*0370*/  UMOV UR4, 0x20 ;  /* 0x0000002000047882 */ /* 0x001fe20000000000 */
[----:B------:R-:W-:Y:S01]  /*0380*/  NOP ;  /* 0x0000000000007918 */ /* 0x000fe20000000000 */
[----:B------:R-:W-:Y:S01]  /*0390*/  LEA.HI R7, R7, R4, RZ, 0x2 ;  /* 0x0000000407077211 */ /* 0x000fe200078f10ff */
[----:B------:R-:W0:Y:S01]  /*03a0*/  S2R R6, SR_CTAID.X ;  /* 0x0000000000067919 */ /* 0x000e220000002500 */
[----:B------:R-:W-:Y:S01]  /*03b0*/  ISETP.NE.AND P2, PT, R10, RZ, PT ;  /* 0x000000ff0a00720c */ /* 0x000fe20003f45270 */
[----:B------:R-:W-:Y:S01]  /*03c0*/  NOP ;  /* 0x0000000000007918 */ /* 0x000fe20000000000 */
[----:B------:R-:W-:-:S02]  /*03d0*/  LOP3.LUT R7, R7, 0xfffffffc, RZ, 0xc0, !PT ;  /* 0xfffffffc07077812 */ /* 0x000fc400078ec0ff */
[----:B-----5:R-:W-:Y:S02]  /*03e0*/  ISETP.NE.OR P0, PT, R0, RZ, !P0 ;  /* 0x000000ff0000720c */ /* 0x020fe40004705670 */
[----:B-1----:R-:W-:-:S04]  /*03f0*/  ISETP.NE.AND P3, PT, R2, 0x1, PT ;  /* 0x000000010200780c */ /* 0x002fc80003f65270 */
[----:B------:R-:W-:Y:S01]  /*0400*/  P2R R0, PR, RZ, 0x8 ;  /* 0x00000008ff007803 */ /* 0x000fe20000000000 */
[----:B------:R-:W-:Y:S01]  /*0410*/  IMAD.IADD R0, R4, 0x1, -R7 ;  /* 0x0000000104007824 */ /* 0x000fe200078e0a07 */
[----:B------:R-:W-:Y:S01]  /*0420*/  LOP3.LUT R4, R3, 0x7f, RZ, 0xc0, !PT ;  /* 0x0000007f03047812 */ /* 0x000fe200078ec0ff */
[----:B------:R-:W-:-:S03]  /*0430*/  IMAD.MOV.U32 R7, RZ, RZ, RZ ;  /* 0x000000ffff077224 */ /* 0x000fc600078e00ff */
[----:B------:R-:W-:Y:S01]  /*0440*/  ISETP.NE.AND P1, PT, R0, 0x3, PT ;  /* 0x000000030000780c */ /* 0x000fe20003f25270 */
[----:B------:R-:W-:Y:S01]  /*0450*/  VOTEU.ALL UP0, P0 ;  /* 0x00000000003f7886 */ /* 0x000fe20000000000 */
[----:B------:R-:W-:Y:S01]  /*0460*/  VOTEU.ALL UP1, P0 ;  /* 0x00000000003f7886 */ /* 0x000fe20000020000 */
[----:B------:R-:W0:Y:S01]  /*0470*/  @P3 LDC R17, c[0x0][0x10] ;  /* 0x00000400ff113b82 */ /* 0x000e220000000800 */
[----:B--2---:R-:W-:Y:S02]  /*0480*/  @P3 IMAD.MOV.U32 R8, RZ, RZ, R5 ;  /* 0x000000ffff083224 */ /* 0x004fe400078e0005 */
[----:B------:R-:W-:Y:S01]  /*0490*/  @!UP0 UMOV UR6, 0x400 ;  /* 0x0000040000068882 */ /* 0x000fe20000000000 */
[----:B------:R-:W-:-:S04]  /*04a0*/  @!UP0 UIADD3 UR4, -UR4, 0x100000, URZ ;  /* 0x0010000004048890 */ /* 0x000fc8000fffe13f */
[----:B------:R-:W-:Y:S02]  /*04b0*/  @!UP0 USHF.L.U32 UR5, UR4, 0xb, URZ ;  /* 0x0000000b04058899 */ /* 0x000fe4000800063f */
[----:B------:R-:W-:Y:S01]  /*04c0*/  @!UP0 USHF.L.U32 UR4, UR4, 0x1, URZ ;  /* 0x0000000104048899 */ /* 0x000fe2000800063f */
[----:B------:R-:W-:Y:S01]  /*04d0*/  @P3 IMAD.MOV.U32 R9, RZ, RZ, RZ ;  /* 0x000000ffff093224 */ /* 0x000fe200078e00ff */
[----:B------:R-:W1:Y:S08]  /*04e0*/  @!UP0 S2UR UR7, SR_CgaCtaId ;  /* 0x00000000000789c3 */ /* 0x000e700000008800 */
[----:B------:R-:W2:Y:S01]  /*04f0*/  @!P3 LDC R11, c[0x0][0xc] ;  /* 0x00000300ff0bbb82 */ /* 0x000ea20000000800 */
[----:B0-----:R-:W-:Y:S01]  /*0500*/  @P3 IMAD.WIDE.U32 R16, R6, R17, R8 ;  /* 0x0000001106103225 */ /* 0x001fe200078e0008 */
[----:B-1----:R-:W-:Y:S01]  /*0510*/  @!UP0 ULEA UR8, UR7, UR6, 0x18 ;  /* 0x0000000607088291 */ /* 0x002fe2000f8ec03f */
[----:B------:R-:W-:-:S02]  /*0520*/  VOTEU.ALL UP0, P0 ;  /* 0x00000000003f7886 */ /* 0x000fc40000000000 */
[----:B------:R-:W-:Y:S01]  /*0530*/  ULDC UR6, c[0x0][0xc] ;  /* 0x0000030000067ab9 */ /* 0x000fe20000000800 */
[----:B------:R-:W-:Y:S01]  /*0540*/  ISETP.EQ.OR P0, PT, R0, RZ, !P1 ;  /* 0x000000ff0000720c */ /* 0x000fe20004f02670 */
[----:B------:R-:W-:-:S03]  /*0550*/  ULDC UR7, c[0x0][0x10] ;  /* 0x0000040000077ab9 */ /* 0x000fc60000000800 */
[C---:B------:R-:W-:Y:S01]  /*0560*/  ISETP.EQ.AND P0, PT, R10.reuse, RZ, P0 ;  /* 0x000000ff0a00720c */ /* 0x040fe20000702270 */
[----:B------:R-:W-:Y:S02]  /*0570*/  VIADD R10, R10, 0xffffffff ;  /* 0xffffffff0a0a7836 */ /* 0x000fe40000000000 */
[----:B--2---:R-:W-:Y:S01]  /*0580*/  @!P3 IMAD.WIDE.U32 R8, R11, R5, R6 ;  /* 0x000000050b08b225 */ /* 0x004fe200078e0006 */
[----:B------:R-:W0:Y:S02]  /*0590*/  FENCE.VIEW.ASYNC.S ;  /* 0x00000000000073c6 */ /* 0x000e240000000000 */
[----:B0-----:R-:W3:Y:S01]  /*05a0*/  @!UP0 SYNCS.EXCH.64 URZ, [UR8+0x80], UR4 ;  /* 0x00008004083f85b2 */ /* 0x001ee20008000100 */
[----:B------:R-:W-:Y:S01]  /*05b0*/  SEL R18, RZ, 0x1, !P0 ;  /* 0x00000001ff127807 */ /* 0x000fe20004000000 */
[----:B------:R-:W-:Y:S01]  /*05c0*/  @P3 IMAD.MOV.U32 R11, RZ, RZ, RZ ;  /* 0x000000ffff0b3224 */ /* 0x000fe200078e00ff */
[----:B------:R-:W-:Y:S01]  /*05d0*/  ISETP.GE.U32.AND P1, PT, R10, 0x2, PT ;  /* 0x000000020a00780c */ /* 0x000fe20003f26070 */
[----:B------:R-:W-:-:S02]  /*05e0*/  @!P3 IMAD.MOV.U32 R16, RZ, RZ, R8 ;  /* 0x000000ffff10b224 */ /* 0x000fc400078e0008 */
[----:B------:R-:W-:Y:S01]  /*05f0*/  @P3 IMAD.IADD R17, R17, 0x1, R11 ;  /* 0x0000000111113824 */ /* 0x000fe200078e020b */
[----:B------:R-:W-:Y:S01]  /*0600*/  SEL R18, R18, 0x2, P1 ;  /* 0x0000000212127807 */ /* 0x000fe20000800000 */
[----:B------:R-:W-:Y:S01]  /*0610*/  @!P3 IMAD.MOV.U32 R17, RZ, RZ, R9 ;  /* 0x000000ffff11b224 */ /* 0x000fe200078e0009 */
[----:B------:R0:W3:Y:S01]  /*0620*/  @!UP1 SYNCS.EXCH.64 URZ, [UR8+0x88], UR4 ;  /* 0x00008804083f95b2 */ /* 0x0000e20008000100 */
[----:B------:R-:W-:Y:S01]  /*0630*/  NOP ;  /* 0x0000000000007918 */ /* 0x000fe20000000000 */
[----:B0-----:R-:W-:-:S03]  /*0640*/  UIMAD.WIDE.U32 UR4, UR6, UR7, URZ ;  /* 0x00000007060472a5 */ /* 0x001fc6000f8e003f */
[----:B------:R-:W-:Y:S02]  /*0650*/  ULDC UR6, c[0x0][0x14] ;  /* 0x0000050000067ab9 */ /* 0x000fe40000000800 */
[----:B------:R-:W-:Y:S02]  /*0660*/  UIMAD.WIDE.U32 UR38, UR4, UR6, URZ ;  /* 0x00000006042672a5 */ /* 0x000fe4000f8e003f */
[----:B------:R-:W-:-:S04]  /*0670*/  UIMAD UR41, UR5, UR6, URZ ;  /* 0x00000006052972a4 */ /* 0x000fc8000f8e023f */
[----:B------:R-:W-:Y:S01]  /*0680*/  UIADD3 UR41, UR39, UR41, URZ ;  /* 0x0000002927297290 */ /* 0x000fe2000fffe03f */
[----:B---34-:R-:W-:Y:S06]  /*0690*/  BAR.SYNC.DEFER_BLOCKING 0x0 ;  /* 0x0000000000007b1d */ /* 0x018fec0000010000 */
[----:B------:R-:W-:Y:S05]  /*06a0*/  @!P2 BRA `(.L_x_3) ;  /* 0x00000060009ca947 */ /* 0x000fea0003800000 */
[----:B------:R-:W-:-:S13]  /*06b0*/  ISETP.GT.U32.AND P0, PT, R10, 0x1, PT ;  /* 0x000000010a00780c */ /* 0x000fda0003f04070 */
[----:B------:R-:W-:Y:S05]  /*06c0*/  @P0 EXIT ;  /* 0x000000000000094d */ /* 0x000fea0003800000 */
[----:B------:R-:W-:Y:S01]  /*06d0*/  ULDC.64 UR4, c[0x0][0x650] ;  /* 0x0001940000047ab9 */ /* 0x000fe20000000a00 */
[----:B------:R-:W-:Y:S01]  /*06e0*/  PRMT R0, RZ, 0x7610, R0 ;  /* 0x00007610ff007816 */ /* 0x000fe20000000000 */
[----:B------:R-:W-:Y:S01]  /*06f0*/  IMAD.MOV.U32 R101, RZ, RZ, -0x1 ;  /* 0xffffffffff657424 */ /* 0x000fe200078e00ff */
[----:B------:R-:W-:Y:S01]  /*0700*/  ISETP.GE.U32.AND P0, PT, R16, UR4, PT ;  /* 0x0000000410007c0c */ /* 0x000fe2000bf06070 */
[----:B------:R-:W-:Y:S02]  /*0710*/  IMAD.MOV.U32 R100, RZ, RZ, -0x1 ;  /* 0xffffffffff647424 */ /* 0x000fe400078e00ff */
[----:B------:R-:W-:Y:S01]  /*0720*/  IMAD.MOV.U32 R99, RZ, RZ, -0x1 ;  /* 0xffffffffff637424 */ /* 0x000fe200078e00ff */
[----:B------:R-:W-:-:S13]  /*0730*/  ISETP.GE.U32.AND.EX P0, PT, R17, UR5, PT, P0 ;  /* 0x0000000511007c0c */ /* 0x000fda000bf06100 */
[----:B------:R-:W-:Y:S05]  /*0740*/  @P0 BRA `(.L_x_4) ;  /* 0x0000000400540947 */ /* 0x000fea0003800000 */
[----:B------:R-:W0:Y:S01]  /*0750*/  LDC.64 R20, c[0x0][0x628] ;  /* 0x00018a00ff147b82 */ /* 0x000e220000000a00 */
[----:B------:R-:W-:Y:S02]  /*0760*/  IMAD.MOV.U32 R8, RZ, RZ, R16 ;  /* 0x000000ffff087224 */ /* 0x000fe400078e0010 */
[----:B------:R-:W-:-:S05]  /*0770*/  IMAD.MOV.U32 R9, RZ, RZ, R17 ;  /* 0x000000ffff097224 */ /* 0x000fca00078e0011 */
[----:B------:R-:W1:Y:S08]  /*0780*/  LDC R0, c[0x0][0x630] ;  /* 0x00018c00ff007b82 */ /* 0x000e700000000800 */
[----:B------:R-:W2:Y:S01]  /*0790*/  LDC.64 R22, c[0x0][0x620] ;  /* 0x00018800ff167b82 */ /* 0x000ea20000000a00 */
[----:B0-----:R-:W-:-:S04]  /*07a0*/  ISETP.NE.U32.AND P0, PT, R20, RZ, PT ;  /* 0x000000ff1400720c */ /* 0x001fc80003f05070 */
[----:B------:R-:W-:-:S13]  /*07b0*/  ISETP.NE.AND.EX P0, PT, R21, RZ, PT, P0 ;  /* 0x000000ff1500720c */ /* 0x000fda0003f05300 */
[----:B-12---:R-:W-:Y:S05]  /*07c0*/  @!P0 BRA `(.L_x_5) ;  /* 0x0000000000288947 */ /* 0x006fea0003800000 */
[----:B------:R-:W0:Y:S02]  /*07d0*/  LDC R13, c[0x0][0x634] ;  /* 0x00018d00ff0d7b82 */ /* 0x000e240000000800 */
[----:B0-----:R-:W-:-:S05]  /*07e0*/  IADD3 R13, P0, R16, R13, RZ ;  /* 0x0000000d100d7210 */ /* 0x001fca0007f1e0ff */
[----:B------:R-:W-:-:S04]  /*07f0*/  IMAD.X R15, RZ, RZ, R17, P0 ;  /* 0x000000ffff0f7224 */ /* 0x000fc800000e0611 */
[----:B------:R-:W-:-:S04]  /*0800*/  IMAD.WIDE.U32 R8, R15, R20, RZ ;  /* 0x000000140f087225 */ /* 0x000fc800078e00ff */
[----:B------:R-:W-:-:S04]  /*0810*/  IMAD.WIDE.U32 R10, P0, R13, R21, R8 ;  /* 0x000000150d0a7225 */ /* 0x000fc80007800008 */
[----:B------:R-:W-:-:S04]  /*0820*/  IMAD.WIDE.U32 R8, R13, R20, RZ ;  /* 0x000000140d087225 */ /* 0x000fc800078e00ff */
[----:B------:R-:W-:Y:S01]  /*0830*/  IMAD.X R13, RZ, RZ, RZ, P0 ;  /* 0x000000ffff0d7224 */ /* 0x000fe200000e06ff */
[----:B------:R-:W-:Y:S01]  /*0840*/  IADD3 RZ, P0, R9, R10, RZ ;  /* 0x0000000a09ff7210 */ /* 0x000fe20007f1e0ff */
[----:B------:R-:W-:-:S04]  /*0850*/  IMAD.MOV.U32 R12, RZ, RZ, R11 ;  /* 0x000000ffff0c7224 */ /* 0x000fc800078e000b */
[----:B------:R-:W-:-:S08]  /*0860*/  IMAD.WIDE.U32.X R8, R15, R21, R12, P0 ;  /* 0x000000150f087225 */ /* 0x000fd000000e040c */
.L_x_5:
[-CC-:B------:R-:W-:Y:S01]  /*0870*/  SHF.R.U64 R99, R8, R0.reuse, R9.reuse ;  /* 0x0000000008637219 */ /* 0x180fe20000001209 */
[----:B------:R-:W0:Y:S01]  /*0880*/  LDC R12, c[0x0][0x618] ;  /* 0x00018600ff0c7b82 */ /* 0x000e220000000800 */
[----:B------:R-:W-:Y:S01]  /*0890*/  SHF.R.U32.HI R7, RZ, R0, R9 ;  /* 0x00000000ff077219 */ /* 0x000fe20000011609 */
[----:B------:R-:W-:Y:S01]  /*08a0*/  ULDC UR4, c[0x0][0x150] ;  /* 0x0000540000047ab9 */ /* 0x000fe20000000800 */
[----:B------:R-:W-:Y:S02]  /*08b0*/  IADD3 R11, P0, RZ, -R99, RZ ;  /* 0x80000063ff0b7210 */ /* 0x000fe40007f1e0ff */
[----:B------:R-:W-:-:S03]  /*08c0*/  I2FP.F32.U32 R0, R6 ;  /* 0x0000000600007245 */ /* 0x000fc60000201000 */
[----:B------:R-:W1:Y:S01]  /*08d0*/  LDC.64 R30, c[0x0][0x640] ;  /* 0x00019000ff1e7b82 */ /* 0x000e620000000a00 */
[----:B------:R-:W-:Y:S02]  /*08e0*/  IMAD.X R13, RZ, RZ, ~R7, P0 ;  /* 0x000000ffff0d7224 */ /* 0x000fe400000e0e07 */
[----:B------:R-:W-:Y:S01]  /*08f0*/  FMUL R0, R0, UR4 ;  /* 0x0000000400007c20 */ /* 0x000fe20008400000 */
[----:B------:R-:W-:Y:S01]  /*0900*/  IMAD.WIDE.U32 R8, R11, R22, R16 ;  /* 0x000000160b087225 */ /* 0x000fe200078e0010 */
[----:B------:R-:W-:-:S03]  /*0910*/  ULDC UR4, c[0x0][0x154] ;  /* 0x0000550000047ab9 */ /* 0x000fc60000000800 */
[----:B------:R-:W-:Y:S01]  /*0920*/  IMAD R10, R13, R22, RZ ;  /* 0x000000160d0a7224 */ /* 0x000fe200078e02ff */
[----:B------:R-:W2:Y:S01]  /*0930*/  LDC R7, c[0x0][0x144] ;  /* 0x00005100ff077b82 */ /* 0x000ea20000000800 */
[----:B------:R-:W3:Y:S02]  /*0940*/  F2I.U32.TRUNC.NTZ R0, R0 ;  /* 0x0000000000007305 */ /* 0x000ee4000020f000 */
[----:B------:R-:W-:-:S04]  /*0950*/  IMAD R11, R11, R23, R10 ;  /* 0x000000170b0b7224 */ /* 0x000fc800078e020a */
[----:B------:R-:W-:Y:S01]  /*0960*/  IMAD.IADD R9, R9, 0x1, R11 ;  /* 0x0000000109097824 */ /* 0x000fe200078e020b */
[----:B------:R-:W4:Y:S01]  /*0970*/  LDC R24, c[0x0][0x608] ;  /* 0x00018200ff187b82 */ /* 0x000f220000000800 */
[----:B------:R-:W-:-:S03]  /*0980*/  IMAD.MOV.U32 R11, RZ, RZ, -0x1 ;  /* 0xffffffffff0b7424 */ /* 0x000fc600078e00ff */
[-CC-:B0-----:R-:W-:Y:S02]  /*0990*/  SHF.R.U64 R22, R8, R12.reuse, R9.reuse ;  /* 0x0000000c08167219 */ /* 0x181fe40000001209 */
[----:B------:R-:W-:Y:S02]  /*09a0*/  I2FP.F32.U32 R8, R5 ;  /* 0x0000000500087245 */ /* 0x000fe40000201000 */
[----:B------:R-:W0:Y:S01]  /*09b0*/  LDC R28, c[0x0][0x658] ;  /* 0x00019600ff1c7b82 */ /* 0x000e220000000800 */
[----:B-1----:R-:W-:Y:S01]  /*09c0*/  ISETP.NE.U32.AND P0, PT, R30, RZ, PT ;  /* 0x000000ff1e00720c */ /* 0x002fe20003f05070 */
[----:B---3--:R-:W-:Y:S02]  /*09d0*/  IMAD.MOV R10, RZ, RZ, -R0 ;  /* 0x000000ffff0a7224 */ /* 0x008fe400078e0a00 */
[----:B------:R-:W-:Y:S01]  /*09e0*/  FMUL R8, R8, UR4 ;  /* 0x0000000408087c20 */ /* 0x000fe20008400000 */
[----:B------:R-:W-:Y:S02]  /*09f0*/  SHF.R.U32.HI R9, RZ, R12, R9 ;  /* 0x0000000cff097219 */ /* 0x000fe40000011609 */
[----:B------:R-:W-:Y:S01]  /*0a00*/  ISETP.NE.AND.EX P0, PT, R31, RZ, PT, P0 ;  /* 0x000000ff1f00720c */ /* 0x000fe20003f05300 */
[----:B------:R1:W3:Y:S01]  /*0a10*/  F2I.U32.TRUNC.NTZ R15, R8 ;  /* 0x00000008000f7305 */ /* 0x0002e2000020f000 */
[----:B------:R-:W1:Y:S01]  /*0a20*/  LDC R20, c[0x0][0x148] ;  /* 0x00005200ff147b82 */ /* 0x000e620000000800 */
[----:B--2---:R-:W-:-:S07]  /*0a30*/  IMAD R0, R7, R10, R6 ;  /* 0x0000000a07007224 */ /* 0x004fce00078e0206 */
[----:B------:R-:W2:Y:S01]  /*0a40*/  LDC R26, c[0x0][0x600] ;  /* 0x00018000ff1a7b82 */ /* 0x000ea20000000800 */
[-CC-:B----4-:R-:W-:Y:S02]  /*0a50*/  SHF.R.U64 R32, R22, R24.reuse, R9.reuse ;  /* 0x0000001816207219 */ /* 0x190fe40000001209 */
[----:B------:R-:W-:Y:S01]  /*0a60*/  SHF.R.U32.HI R7, RZ, R24, R9 ;  /* 0x00000018ff077219 */ /* 0x000fe20000011609 */
[----:B------:R-:W-:-:S04]  /*0a70*/  IMAD.MOV.U32 R9, RZ, RZ, 0x1 ;  /* 0x00000001ff097424 */ /* 0x000fc800078e00ff */
[----:B------:R-:W4:Y:S01]  /*0a80*/  LDC R21, c[0x0][0x648] ;  /* 0x00019200ff157b82 */ /* 0x000f220000000800 */
[-C--:B0-----:R-:W-:Y:S02]  /*0a90*/  SHF.L.U32 R6, R11, R28.reuse, RZ ;  /* 0x0000001c0b067219 */ /* 0x081fe400000006ff */
[--C-:B------:R-:W-:Y:S02]  /*0aa0*/  SHF.R.U64 R24, R32, R28, R7.reuse ;  /* 0x0000001c20187219 */ /* 0x100fe40000001207 */
[----:B------:R-:W-:Y:S02]  /*0ab0*/  LOP3.LUT R13, RZ, R6, RZ, 0x33, !PT ;  /* 0x00000006ff0d7212 */ /* 0x000fe400078e33ff */
[-C--:B------:R-:W-:Y:S01]  /*0ac0*/  SHF.R.U32.HI R7, RZ, R28.reuse, R7 ;  /* 0x0000001cff077219 */ /* 0x080fe20000011607 */
[----:B------:R-:W0:Y:S01]  /*0ad0*/  LDC R23, c[0x0][0x638] ;  /* 0x00018e00ff177b82 */ /* 0x000e220000000800 */
[----:B------:R-:W-:Y:S01]  /*0ae0*/  SHF.L.U32 R12, R9, R28, RZ ;  /* 0x0000001c090c7219 */ /* 0x000fe200000006ff */
[----:B------:R-:W-:-:S06]  /*0af0*/  IMAD.MOV.U32 R6, RZ, RZ, R24 ;  /* 0x000000ffff067224 */ /* 0x000fcc00078e0018 */
[----:B------:R-:W0:Y:S01]  /*0b00*/  LDC R101, c[0x0][0x610] ;  /* 0x00018400ff657b82 */ /* 0x000e220000000800 */
[----:B-1-3--:R-:W-:Y:S05]  /*0b10*/  @!P0 BRA `(.L_x_6) ;  /* 0x0000000000288947 */ /* 0x00afea0003800000 */
[----:B------:R-:W1:Y:S02]  /*0b20*/  LDC R11, c[0x0][0x64c] ;  /* 0x00019300ff0b7b82 */ /* 0x000e640000000800 */
[----:B-1----:R-:W-:-:S05]  /*0b30*/  IADD3 R11, P0, R24, R11, RZ ;  /* 0x0000000b180b7210 */ /* 0x002fca0007f1e0ff */
        /* <DEDUP_REMOVED lines=8> */
.L_x_6:
[----:B----4-:R-:W-:Y:S01]  /*0bc0*/  SHF.R.U64 R6, R6, R21, R7 ;  /* 0x0000001506067219 */ /* 0x010fe20000001207 */
[----:B--2---:R-:W-:Y:S01]  /*0bd0*/  VIADD R7, R26, 0xffffffff ;  /* 0xffffffff1a077836 */ /* 0x004fe20000000000 */
[----:B------:R-:W-:Y:S01]  /*0be0*/  LOP3.LUT R13, R32, R13, RZ, 0xc0, !PT ;  /* 0x0000000d200d7212 */ /* 0x000fe200078ec0ff */
[----:B------:R-:W-:Y:S02]  /*0bf0*/  IMAD.MOV R15, RZ, RZ, -R15 ;  /* 0x000000ffff0f7224 */ /* 0x000fe400078e0a0f */
[----:B------:R-:W-:Y:S02]  /*0c00*/  IMAD.MOV R8, RZ, RZ, -R6 ;  /* 0x000000ffff087224 */ /* 0x000fe400078e0a06 */
[----:B------:R-:W-:Y:S01]  /*0c10*/  IMAD R13, R12, R6, R13 ;  /* 0x000000060c0d7224 */ /* 0x000fe200078e020d */
[----:B------:R-:W-:Y:S01]  /*0c20*/  LOP3.LUT R6, R22, R7, RZ, 0xc0, !PT ;  /* 0x0000000716067212 */ /* 0x000fe200078ec0ff */
[----:B------:R-:W-:Y:S02]  /*0c30*/  @P3 IMAD R0, R20, R15, R5 ;  /* 0x0000000f14003224 */ /* 0x000fe400078e0205 */
[----:B0-----:R-:W-:-:S02]  /*0c40*/  IMAD R5, R8, R23, R24 ;  /* 0x0000001708057224 */ /* 0x001fc400078e0218 */
[----:B------:R-:W-:Y:S02]  /*0c50*/  IMAD R101, R13, R101, R0 ;  /* 0x000000650d657224 */ /* 0x000fe400078e0200 */
[----:B------:R-:W-:Y:S02]  /*0c60*/  IMAD R6, R5, R26, R6 ;  /* 0x0000001a05067224 */ /* 0x000fe400078e0206 */
[----:B------:R-:W-:-:S03]  /*0c70*/  IMAD.MOV.U32 R0, RZ, RZ, 0x1 ;  /* 0x00000001ff007424 */ /* 0x000fc600078e00ff */
[----:B------:R-:W-:Y:S02]  /*0c80*/  SEL R100, R6, R101, !P3 ;  /* 0x0000006506647207 */ /* 0x000fe40005800000 */
[----:B------:R-:W-:-:S07]  /*0c90*/  SEL R101, R101, R6, !P3 ;  /* 0x0000000665657207 */ /* 0x000fce0005800000 */
.L_x_4:
[----:B------:R-:W-:-:S08]  /*0ca0*/  NOP ;  /* 0x0000000000007918 */ /* 0x000fd00000000000 */
[----:B------:R-:W0:Y:S02]  /*0cb0*/  USETMAXREG.TRY_ALLOC.CTAPOOL UP0, 0xe8 ;  /* 0x000000e8000079c8 */ /* 0x000e240008000600 */
[----:B0-----:R-:W-:-:S13]  /*0cc0*/  PLOP3.LUT P0, PT, PT, PT, UP0, 0x80, 0x0 ;  /* 0x000000000000781c */ /* 0x001fda0003f0f008 */
[----:B------:R-:W-:Y:S05]  /*0cd0*/  @!P0 BRA `(.L_x_4) ;  /* 0xfffffffc00f08947 */ /* 0x000fea000383ffff */
[----:B------:R-:W-:Y:S01]  /*0ce0*/  ULDC.64 UR4, c[0x0][0x598] ;  /* 0x0001660000047ab9 */ /* 0x000fe20000000a00 */
[----:B------:R-:W-:Y:S01]  /*0cf0*/  ULDC.64 UR36, c[0x0][0x208] ;  /* 0x0000820000247ab9 */ /* 0x000fe20000000a00 */
[----:B------:R-:W-:-:S04]  /*0d00*/  ISETP.NE.U32.AND P0, PT, RZ, UR4, PT ;  /* 0x00000004ff007c0c */ /* 0x000fc8000bf05070 */
[----:B------:R-:W-:-:S13]  /*0d10*/  ISETP.NE.AND.EX P0, PT, RZ, UR5, PT, P0 ;  /* 0x00000005ff007c0c */ /* 0x000fda000bf05300 */
[----:B------:R-:W-:Y:S05]  /*0d20*/  @!P0 BRA `(.L_x_7) ;  /* 0x00000000001c8947 */ /* 0x000fea0003800000 */
[----:B------:R-:W0:Y:S02]  /*0d30*/  LDC.64 R6, c[0x0][0x598] ;  /* 0x00016600ff067b82 */ /* 0x000e240000000a00 */
[----:B0-----:R-:W2:Y:S02]  /*0d40*/  LDG.E.64 R6, desc[UR36][R6.64] ;  /* 0x0000002406067981 */ /* 0x001ea4000c1e1b00 */
[----:B--2---:R-:W-:-:S04]  /*0d50*/  ISETP.NE.U32.AND P0, PT, R6, RZ, PT ;  /* 0x000000ff0600720c */ /* 0x004fc80003f05070 */
[----:B------:R-:W-:-:S13]  /*0d60*/  ISETP.NE.AND.EX P0, PT, R7, RZ, PT, P0 ;  /* 0x000000ff0700720c */ /* 0x000fda0003f05300 */
[----:B------:R-:W-:Y:S05]  /*0d70*/  @!P0 BRA `(.L_x_7) ;  /* 0x0000000000088947 */ /* 0x000fea0003800000 */
[----:B------:R0:W5:Y:S01]  /*0d80*/  LD.E R19, desc[UR36][R6.64] ;  /* 0x0000002406137980 */ /* 0x000162000c101900 */
[----:B------:R-:W-:Y:S05]  /*0d90*/  BRA `(.L_x_8) ;  /* 0x0000000000247947 */ /* 0x000fea0003800000 */
.L_x_7:
[----:B------:R-:W-:Y:S02]  /*0da0*/  ULDC.64 UR4, c[0x0][0x588] ;  /* 0x0001620000047ab9 */ /* 0x000fe40000000a00 */
[----:B------:R-:W-:-:S04]  /*0db0*/  ISETP.NE.U32.AND P0, PT, RZ, UR4, PT ;  /* 0x00000004ff007c0c */ /* 0x000fc8000bf05070 */
[----:B------:R-:W-:-:S13]  /*0dc0*/  ISETP.NE.AND.EX P0, PT, RZ, UR5, PT, P0 ;  /* 0x00000005ff007c0c */ /* 0x000fda000bf05300 */
[----:B------:R-:W-:Y:S05]  /*0dd0*/  @!P0 BRA `(.L_x_9) ;  /* 0x00000000000c8947 */ /* 0x000fea0003800000 */
[----:B------:R-:W0:Y:S02]  /*0de0*/  LDC.64 R6, c[0x0][0x588] ;  /* 0x00016200ff067b82 */ /* 0x000e240000000a00 */
[----:B0-----:R1:W5:Y:S01]  /*0df0*/  LDG.E R19, desc[UR36][R6.64] ;  /* 0x0000002406137981 */ /* 0x001362000c1e1900 */
[----:B------:R-:W-:Y:S05]  /*0e00*/  BRA `(.L_x_8) ;  /* 0x0000000000087947 */ /* 0x000fea0003800000 */
.L_x_9:
[----:B------:R-:W-:Y:S02]  /*0e10*/  ULDC UR4, c[0x0][0x580] ;  /* 0x0001600000047ab9 */ /* 0x000fe40000000800 */
[----:B------:R-:W-:-:S07]  /*0e20*/  IMAD.U32 R19, RZ, RZ, UR4 ;  /* 0x00000004ff137e24 */ /* 0x000fce000f8e00ff */
.L_x_8:
[----:B------:R-:W-:Y:S02]  /*0e30*/  ULDC.64 UR4, c[0x0][0x5a0] ;  /* 0x0001680000047ab9 */ /* 0x000fe40000000a00 */
[----:B------:R-:W-:-:S04]  /*0e40*/  ISETP.NE.U32.AND P0, PT, RZ, UR4, PT ;  /* 0x00000004ff007c0c */ /* 0x000fc8000bf05070 */
[----:B------:R-:W-:-:S13]  /*0e50*/  ISETP.NE.AND.EX P0, PT, RZ, UR5, PT, P0 ;  /* 0x00000005ff007c0c */ /* 0x000fda000bf05300 */
[----:B------:R-:W-:Y:S05]  /*0e60*/  @!P0 BRA `(.L_x_10) ;  /* 0x00000000001c8947 */ /* 0x000fea0003800000 */
[----:B01----:R-:W0:Y:S02]  /*0e70*/  LDC.64 R6, c[0x0][0x5a0] ;  /* 0x00016800ff067b82 */ /* 0x003e240000000a00 */
[----:B0-----:R-:W2:Y:S02]  /*0e80*/  LDG.E.64 R6, desc[UR36][R6.64] ;  /* 0x0000002406067981 */ /* 0x001ea4000c1e1b00 */
[----:B--2---:R-:W-:-:S04]  /*0e90*/  ISETP.NE.U32.AND P0, PT, R6, RZ, PT ;  /* 0x000000ff0600720c */ /* 0x004fc80003f05070 */
[----:B------:R-:W-:-:S13]  /*0ea0*/  ISETP.NE.AND.EX P0, PT, R7, RZ, PT, P0 ;  /* 0x000000ff0700720c */ /* 0x000fda0003f05300 */
[----:B------:R-:W-:Y:S05]  /*0eb0*/  @!P0 BRA `(.L_x_10) ;  /* 0x0000000000088947 */ /* 0x000fea0003800000 */
[----:B------:R0:W5:Y:S01]  /*0ec0*/  LD.E R88, desc[UR36][R6.64] ;  /* 0x0000002406587980 */ /* 0x000162000c101900 */
[----:B------:R-:W-:Y:S05]  /*0ed0*/  BRA `(.L_x_11) ;  /* 0x0000000000247947 */ /* 0x000fea0003800000 */
.L_x_10:
[----:B------:R-:W-:Y:S02]  /*0ee0*/  ULDC.64 UR4, c[0x0][0x590] ;  /* 0x0001640000047ab9 */ /* 0x000fe40000000a00 */
[----:B------:R-:W-:-:S04]  /*0ef0*/  ISETP.NE.U32.AND P0, PT, RZ, UR4, PT ;  /* 0x00000004ff007c0c */ /* 0x000fc8000bf05070 */
[----:B------:R-:W-:-:S13]  /*0f00*/  ISETP.NE.AND.EX P0, PT, RZ, UR5, PT, P0 ;  /* 0x00000005ff007c0c */ /* 0x000fda000bf05300 */
[----:B------:R-:W-:Y:S05]  /*0f10*/  @!P0 BRA `(.L_x_12) ;  /* 0x00000000000c8947 */ /* 0x000fea0003800000 */
[----:B------:R-:W2:Y:S02]  /*0f20*/  LDC.64 R88, c[0x0][0x590] ;  /* 0x00016400ff587b82 */ /* 0x000ea40000000a00 */
[----:B--2---:R2:W5:Y:S01]  /*0f30*/  LDG.E R88, desc[UR36][R88.64] ;  /* 0x0000002458587981 */ /* 0x004562000c1e1900 */
[----:B------:R-:W-:Y:S05]  /*0f40*/  BRA `(.L_x_11) ;  /* 0x0000000000087947 */ /* 0x000fea0003800000 */
.L_x_12:
[----:B------:R-:W-:Y:S02]  /*0f50*/  ULDC UR4, c[0x0][0x584] ;  /* 0x0001610000047ab9 */ /* 0x000fe40000000800 */
[----:B------:R-:W-:-:S07]  /*0f60*/  IMAD.U32 R88, RZ, RZ, UR4 ;  /* 0x00000004ff587e24 */ /* 0x000fce000f8e00ff */
.L_x_11:
[----:B------:R-:W-:-:S13]  /*0f70*/  LOP3.LUT P0, RZ, R0, 0xff, RZ, 0xc0, !PT ;  /* 0x000000ff00ff7812 */ /* 0x000fda000780c0ff */
[----:B------:R-:W-:Y:S05]  /*0f80*/  @!P0 EXIT ;  /* 0x000000000000894d */ /* 0x000fea0003800000 */
[----:B------:R-:W3:Y:S01]  /*0f90*/  LDC R90, c[0x0][0x658] ;  /* 0x00019600ff5a7b82 */ /* 0x000ee20000000800 */
[----:B------:R-:W-:Y:S01]  /*0fa0*/  ULDC.64 UR6, c[0x0][0x288] ;  /* 0x0000a20000067ab9 */ /* 0x000fe20000000a00 */
[----:B------:R-:W-:Y:S01]  /*0fb0*/  LOP3.LUT R14, R14, 0x1, RZ, 0xc0, !PT ;  /* 0x000000010e0e7812 */ /* 0x000fe200078ec0ff */
[----:B------:R-:W-:Y:S01]  /*0fc0*/  UIADD3 UR4, UR7, 0x3f, URZ ;  /* 0x0000003f07047890 */ /* 0x000fe2000fffe03f */
[----:B------:R-:W-:Y:S01]  /*0fd0*/  SHF.R.U32.HI R0, RZ, 0x2, R3 ;  /* 0x00000002ff007819 */ /* 0x000fe20000011603 */
[----:B01----:R-:W-:Y:S01]  /*0fe0*/  IMAD.MOV.U32 R7, RZ, RZ, -0x1 ;  /* 0xffffffffff077424 */ /* 0x003fe200078e00ff */
[----:B------:R-:W-:Y:S01]  /*0ff0*/  SHF.R.U32.HI R4, RZ, 0x1, R4 ;  /* 0x00000001ff047819 */ /* 0x000fe20000011604 */
[----:B------:R-:W-:Y:S01]  /*1000*/  USHF.R.S32.HI UR5, URZ, 0x1f, UR4 ;  /* 0x0000001f3f057899 */ /* 0x000fe20008011404 */
[----:B------:R-:W0:Y:S01]  /*1010*/  LDC.64 R92, c[0x0][0x5c8] ;  /* 0x00017200ff5c7b82 */ /* 0x000e220000000a00 */
[----:B------:R-:W-:Y:S01]  /*1020*/  IMAD.SHL.U32 R5, R14, 0x40, RZ ;  /* 0x000000400e057824 */ /* 0x000fe200078e00ff */
[----:B------:R-:W-:Y:S01]  /*1030*/  LOP3.LUT R0, R0, 0x7, RZ, 0xc0, !PT ;  /* 0x0000000700007812 */ /* 0x000fe200078ec0ff */
[----:B------:R-:W-:Y:S01]  /*1040*/  ULEA.HI UR5, UR5, UR4, URZ, 0x6 ;  /* 0x0000000405057291 */ /* 0x000fe2000f8f303f */
[----:B------:R-:W-:Y:S01]  /*1050*/  LOP3.LUT R23, R4, 0x30, RZ, 0xc0, !PT ;  /* 0x0000003004177812 */ /* 0x000fe200078ec0ff */
[----:B------:R-:W-:Y:S01]  /*1060*/  IMAD.MOV.U32 R9, RZ, RZ, 0x1 ;  /* 0x00000001ff097424 */ /* 0x000fe200078e00ff */
[--C-:B------:R-:W-:Y:S01]  /*1070*/  LOP3.LUT R22, R5, 0x40, R0.reuse, 0xe2, !PT ;  /* 0x0000004005167812 */ /* 0x100fe200078ee200 */
[----:B------:R-:W-:Y:S01]  /*1080*/  USHF.R.S32.HI UR43, URZ, 0x6, UR5 ;  /* 0x000000063f2b7899 */ /* 0x000fe20008011405 */
[----:B------:R-:W1:Y:S01]  /*1090*/  LDC R95, c[0x0][0x600] ;  /* 0x00018000ff5f7b82 */ /* 0x000e620000000800 */
[-C--:B------:R-:W-:Y:S01]  /*10a0*/  IADD3 R5, RZ, -R23.reuse, -R0 ;  /* 0x80000017ff057210 */ /* 0x080fe20007ffe800 */
[----:B------:R-:W-:Y:S01]  /*10b0*/  IMAD.U32 R6, RZ, RZ, UR6 ;  /* 0x00000006ff067e24 */ /* 0x000fe2000f8e00ff */
[C---:B--2---:R-:W-:Y:S01]  /*10c0*/  LOP3.LUT R89, R3.reuse, 0x3, RZ, 0xc0, !PT ;  /* 0x0000000303597812 */ /* 0x044fe200078ec0ff */
[----:B------:R-:W-:Y:S01]  /*10d0*/  UISETP.LT.AND UP0, UPT, UR43, 0x1, UPT ;  /* 0x000000012b00788c */ /* 0x000fe2000bf01270 */
[----:B------:R-:W-:Y:S01]  /*10e0*/  LOP3.LUT R94, R3, 0x80, RZ, 0xc0, !PT ;  /* 0x00000080035e7812 */ /* 0x000fe200078ec0ff */
[----:B------:R-:W-:Y:S01]  /*10f0*/  IMAD R5, R14, -0x40, R5 ;  /* 0xffffffc00e057824 */ /* 0x000fe200078e0205 */
[----:B------:R-:W-:Y:S01]  /*1100*/  ULDC UR4, c[0x0][0x284] ;  /* 0x0000a10000047ab9 */ /* 0x000fe20000000800 */
[-C--:B---3--:R-:W-:Y:S01]  /*1110*/  SHF.L.U32 R7, R7, R90.reuse, RZ ;  /* 0x0000005a07077219 */ /* 0x088fe200000006ff */
[----:B------:R-:W-:Y:S01]  /*1120*/  USEL UR44, UR43, 0x1, UP0 ;  /* 0x000000012b2c7887 */ /* 0x000fe20008000000 */
[----:B------:R-:W-:Y:S01]  /*1130*/  LOP3.LUT R22, R22, R23, RZ, 0xfc, !PT ;  /* 0x0000001716167212 */ /* 0x000fe200078efcff */
[----:B------:R-:W-:Y:S01]  /*1140*/  IMAD R89, R89, -0x2, R6 ;  /* 0xfffffffe59597824 */ /* 0x000fe200078e0206 */
[----:B------:R-:W-:Y:S01]  /*1150*/  SHF.L.U32 R90, R9, R90, RZ ;  /* 0x0000005a095a7219 */ /* 0x000fe200000006ff */
[----:B------:R-:W-:Y:S01]  /*1160*/  VIADD R97, R5, UR4 ;  /* 0x0000000405617c36 */ /* 0x000fe20008000000 */
[----:B------:R-:W-:Y:S01]  /*1170*/  LOP3.LUT R98, R18, 0x1, RZ, 0xfc, !PT ;  /* 0x0000000112627812 */ /* 0x000fe200078efcff */
[----:B------:R-:W-:Y:S01]  /*1180*/  IMAD.MOV.U32 R23, RZ, RZ, RZ ;  /* 0x000000ffff177224 */ /* 0x000fe200078e00ff */
[C---:B0-----:R-:W-:Y:S01]  /*1190*/  SHF.L.U64.HI R91, R92.reuse, 0x3, R93 ;  /* 0x000000035c5b7819 */ /* 0x041fe2000001025d */
[----:B------:R-:W-:Y:S01]  /*11a0*/  IMAD.SHL.U32 R92, R92, 0x8, RZ ;  /* 0x000000085c5c7824 */ /* 0x000fe200078e00ff */
[----:B------:R-:W-:Y:S01]  /*11b0*/  SHF.R.U32.HI R94, RZ, 0x7, R94 ;  /* 0x00000007ff5e7819 */ /* 0x000fe2000001165e */
[----:B------:R-:W-:Y:S01]  /*11c0*/  IMAD.SHL.U32 R93, R3, 0x2, RZ ;  /* 0x00000002035d7824 */ /* 0x000fe200078e00ff */
[----:B------:R-:W-:Y:S01]  /*11d0*/  LOP3.LUT R96, RZ, R7, RZ, 0x33, !PT ;  /* 0x00000007ff607212 */ /* 0x000fe200078e33ff */
[----:B------:R-:W-:Y:S01]  /*11e0*/  UIADD3 UR44, UR43, -UR44, URZ ;  /* 0x8000002c2b2c7290 */ /* 0x000fe2000fffe03f */
[----:B------:R-:W-:Y:S01]  /*11f0*/  UMOV UR40, URZ ;  /* 0x0000003f00287c82 */ /* 0x000fe20008000000 */
[----:B-1----:R-:W-:Y:S01]  /*1200*/  VIADD R95, R95, 0xffffffff ;  /* 0xffffffff5f5f7836 */ /* 0x002fe20000000000 */
[----:B------:R-:W-:-:S09]  /*1210*/  UMOV UR42, URZ ;  /* 0x0000003f002a7c82 */ /* 0x000fd20008000000 */
.L_x_158:
[----:B0-----:R-:W0:Y:S01]  /*1220*/  SHFL.IDX PT, R0, R94, RZ, 0x1f ;  /* 0x00001fff5e007589 */ /* 0x001e2200000e0000 */
[----:B-1----:R-:W1:Y:S01]  /*1230*/  S2UR UR7, SR_CgaCtaId ;  /* 0x00000000000779c3 */ /* 0x002e620000008800 */
[----:B------:R-:W-:Y:S01]  /*1240*/  UMOV UR6, 0x400 ;  /* 0x0000040000067882 */ /* 0x000fe20000000000 */
[----:B0-----:R-:W-:Y:S01]  /*1250*/  R2UR UR4, R0 ;  /* 0x00000000000472ca */ /* 0x001fe200000e0000 */
[----:B-1----:R-:W-:-:S12]  /*1260*/  ULEA UR46, UR7, UR6, 0x18 ;  /* 0x00000006072e7291 */ /* 0x002fd8000f8ec03f */
[----:B------:R-:W-:-:S04]  /*1270*/  ULEA.HI UR5, UR4, UR4, URZ, 0x1 ;  /* 0x0000000404057291 */ /* 0x000fc8000f8f083f */
[----:B------:R-:W-:-:S04]  /*1280*/  ULOP3.LUT UR5, UR5, 0x7fffe, URZ, 0xc0, !UPT ;  /* 0x0007fffe05057892 */ /* 0x000fc8000f8ec03f */
[----:B------:R-:W-:-:S03]  /*1290*/  UIADD3 UR5, UR4, -UR5, URZ ;  /* 0x8000000504057290 */ /* 0x000fc6000fffe03f */
[----:B------:R-:W-:Y:S01]  /*12a0*/  ULDC UR4, c[0x0][0x28c] ;  /* 0x0000a30000047ab9 */ /* 0x000fe20000000800 */
[----:B------:R-:W-:Y:S01]  /*12b0*/  ULEA UR5, UR5, UR46, 0xd ;  /* 0x0000002e05057291 */ /* 0x000fe2000f8e683f */
[----:B------:R-:W-:-:S03]  /*12c0*/  ISETP.LT.AND P0, PT, RZ, UR4, PT ;  /* 0x00000004ff007c0c */ /* 0x000fc6000bf01270 */
[----:B------:R-:W-:-:S04]  /*12d0*/  UIADD3 UR5, UR5, 0x180, URZ ;  /* 0x0000018005057890 */ /* 0x000fc8000fffe03f */
[----:B------:R-:W-:-:S04]  /*12e0*/  USHF.R.U32.HI UR5, URZ, 0x4, UR5 ;  /* 0x000000043f057899 */ /* 0x000fc80008011605 */
[----:B------:R-:W-:-:S04]  /*12f0*/  ULOP3.LUT UR5, UR5, 0x3fff, URZ, 0xc0, !UPT ;  /* 0x00003fff05057892 */ /* 0x000fc8000f8ec03f */
[----:B------:R-:W-:Y:S01]  /*1300*/  ULOP3.LUT UR45, UR5, 0x10000, URZ, 0xfc, !UPT ;  /* 0x00010000052d7892 */ /* 0x000fe2000f8efc3f */
[----:B---345:R-:W-:Y:S11]  /*1310*/  @P0 BRA `(.L_x_13) ;  /* 0x0000000000400947 */ /* 0x038ff60003800000 */
[----:B------:R-:W-:Y:S01]  /*1320*/  MOV R0, 0x0 ;  /* 0x0000000000007802 */ /* 0x000fe20000000f00 */
[----:B------:R-:W-:Y:S01]  /*1330*/  ULDC.64 UR4, c[0x4][0x68] ;  /* 0x01001a0000047ab9 */ /* 0x000fe20000000a00 */
[----:B------:R-:W-:Y:S01]  /*1340*/  ULDC.64 UR6, c[0x4][0x8] ;  /* 0x0100020000067ab9 */ /* 0x000fe20000000a00 */
[----:B------:R-:W-:Y:S01]  /*1350*/  IMAD.U32 R4, RZ, RZ, UR4 ;  /* 0x00000004ff047e24 */ /* 0x000fe2000f8e00ff */
[----:B------:R0:W1:Y:S01]  /*1360*/  LDC.64 R14, c[0x4][R0] ;  /* 0x01000000000e7b82 */ /* 0x0000620000000a00 */
[----:B------:R-:W-:Y:S01]  /*1370*/  IMAD.U32 R5, RZ, RZ, UR5 ;  /* 0x00000005ff057e24 */ /* 0x000fe2000f8e00ff */
[----:B------:R-:W-:Y:S01]  /*1380*/  ULDC.64 UR4, c[0x4][0x70] ;  /* 0x01001c0000047ab9 */ /* 0x000fe20000000a00 */
[----:B------:R-:W-:Y:S02]  /*1390*/  IMAD.U32 R10, RZ, RZ, UR6 ;  /* 0x00000006ff0a7e24 */ /* 0x000fe4000f8e00ff */
[----:B------:R-:W-:Y:S02]  /*13a0*/  IMAD.U32 R6, RZ, RZ, UR4 ;  /* 0x00000004ff067e24 */ /* 0x000fe4000f8e00ff */
[----:B------:R-:W-:-:S02]  /*13b0*/  IMAD.U32 R7, RZ, RZ, UR5 ;  /* 0x00000005ff077e24 */ /* 0x000fc4000f8e00ff */
[----:B------:R-:W-:Y:S02]  /*13c0*/  IMAD.U32 R11, RZ, RZ, UR7 ;  /* 0x00000007ff0b7e24 */ /* 0x000fe4000f8e00ff */
[----:B------:R-:W-:Y:S02]  /*13d0*/  IMAD.MOV.U32 R8, RZ, RZ, 0x1e1 ;  /* 0x000001e1ff087424 */ /* 0x000fe400078e00ff */
[----:B------:R-:W-:Y:S02]  /*13e0*/  IMAD.MOV.U32 R12, RZ, RZ, 0x1 ;  /* 0x00000001ff0c7424 */ /* 0x000fe400078e00ff */
[----:B0-----:R-:W-:-:S07]  /*13f0*/  IMAD.MOV.U32 R13, RZ, RZ, RZ ;  /* 0x000000ffff0d7224 */ /* 0x001fce00078e00ff */
[----:B------:R-:W-:-:S07]  /*1400*/  LEPC R20, `(.L_x_13) ;  /* 0x000000001014794e */ /* 0x000fce0000000000 */
[----:B-1---5:R-:W-:Y:S05]  /*1410*/  CALL.ABS.NOINC R14 ;  /* 0x000000000e007343 */ /* 0x022fea0003c00000 */
.L_x_13:
[----:B------:R-:W-:-:S13]  /*1420*/  ISETP.NE.AND P0, PT, R98, 0x3, PT ;  /* 0x000000036200780c */ /* 0x000fda0003f05270 */
[----:B------:R-:W-:Y:S05]  /*1430*/  @!P0 BRA `(.L_x_14) ;  /* 0x0000000000048947 */ /* 0x000fea0003800000 */
[----:B------:R-:W-:Y:S01]  /*1440*/  BPT.TRAP 0x1 ;  /* 0x000000040000795c */ /* 0x000fe20000300000 */
.L_x_14:
[----:B------:R-:W-:Y:S02]  /*1450*/  IMAD.U32 R3, RZ, RZ, UR42 ;  /* 0x0000002aff037e24 */ /* 0x000fe4000f8e00ff */
[----:B------:R-:W-:-:S03]  /*1460*/  IMAD.U32 R0, RZ, RZ, UR40 ;  /* 0x00000028ff007e24 */ /* 0x000fc6000f8e00ff */
[----:B------:R-:W-:Y:S02]  /*1470*/  LEA R3, R3, UR46, 0x3 ;  /* 0x0000002e03037c11 */ /* 0x000fe4000f8e18ff */
[----:B------:R-:W-:-:S04]  /*1480*/  SHF.L.U32 R0, R0, 0x1f, RZ ;  /* 0x0000001f00007819 */ /* 0x000fc800000006ff */
[----:B------:R0:W1:Y:S01]  /*1490*/  SYNCS.PHASECHK.TRANS64.TRYWAIT P1, [R3+URZ], R0 ;  /* 0x00000000030075a7 */ /* 0x000062000802017f */
[----:B------:R-:W-:Y:S05]  /*14a0*/  @!P0 BRA `(.L_x_15) ;  /* 0x0000000000048947 */ /* 0x000fea0003800000 */
[----:B------:R-:W-:Y:S01]  /*14b0*/  BPT.TRAP 0x1 ;  /* 0x000000040000795c */ /* 0x000fe20000300000 */
.L_x_15:
[----:B------:R-:W-:-:S05]  /*14c0*/  IMAD.U32 R4, RZ, RZ, UR44 ;  /* 0x0000002cff047e24 */ /* 0x000fca000f8e00ff */
[----:B------:R-:W-:Y:S01]  /*14d0*/  ISETP.GE.AND P2, PT, R4, 0x1, PT ;  /* 0x000000010400780c */ /* 0x000fe20003f46270 */
[----:B-1----:R-:W-:-:S12]  /*14e0*/  @P1 BRA `(.L_x_16) ;  /* 0x0000000000081947 */ /* 0x002fd80003800000 */
[----:B------:R-:W1:Y:S02]  /*14f0*/  SYNCS.PHASECHK.TRANS64.TRYWAIT P1, [R3+URZ], R0 ;  /* 0x00000000030075a7 */ /* 0x000e64000802017f */
[----:B-1----:R-:W-:Y:S05]  /*1500*/  @!P1 BRA `(.L_x_17) ;  /* 0x0000006c00109947 */ /* 0x002fea0003800000 */
.L_x_16:
[----:B------:R-:W-:Y:S05]  /*1510*/  WARPSYNC.ALL ;  /* 0x0000000000007948 */ /* 0x000fea0003800000 */
[----:B------:R-:W-:Y:S01]  /*1520*/  UIADD3 UR4, UR46, 0x38180, URZ ;  /* 0x000381802e047890 */ /* 0x000fe2000fffe03f */
[----:B------:R-:W-:Y:S01]  /*1530*/  WARPGROUP.ARRIVE ;  /* 0x00000000000079c5 */ /* 0x000fe20000000000 */
[----:B------:R-:W-:Y:S02]  /*1540*/  ULEA UR5, UR42, UR45, 0xb ;  /* 0x0000002d2a057291 */ /* 0x000fe4000f8e583f */
[----:B------:R-:W-:Y:S01]  /*1550*/  USHF.R.U32.HI UR4, URZ, 0x4, UR4 ;  /* 0x000000043f047899 */ /* 0x000fe20008011604 */
[----:B------:R-:W-:Y:S01]  /*1560*/  UMOV UR9, 0x40000040 ;  /* 0x4000004000097882 */ /* 0x000fe20000000000 */
[----:B------:R-:W-:-:S02]  /*1570*/  UMOV UR11, 0x40000040 ;  /* 0x40000040000b7882 */ /* 0x000fc40000000000 */
[----:B------:R-:W-:Y:S01]  /*1580*/  ULOP3.LUT UR4, UR4, 0x3fff, URZ, 0xc0, !UPT ;  /* 0x00003fff04047892 */ /* 0x000fe2000f8ec03f */
[----:B------:R-:W-:-:S03]  /*1590*/  UMOV UR8, UR5 ;  /* 0x0000000500087c82 */ /* 0x000fc60008000000 */
[----:B------:R-:W-:-:S04]  /*15a0*/  ULOP3.LUT UR4, UR4, 0x10000, URZ, 0xfc, !UPT ;  /* 0x0001000004047892 */ /* 0x000fc8000f8efc3f */
[----:B------:R-:W-:-:S07]  /*15b0*/  ULEA UR6, UR42, UR4, 0xb ;  /* 0x000000042a067291 */ /* 0x000fce000f8e583f */
[----:B------:R-:W-:Y:S02]  /*15c0*/  UMOV UR10, UR6 ;  /* 0x00000006000a7c82 */ /* 0x000fe40008000000 */
[----:B------:R-:W-:Y:S01]  /*15d0*/  HGMMA.64x128x8.F32.TF32 R24, gdesc[UR8], RZ, !UPT, gsb0 ;  /* 0x05e00000081879f0 */ /* 0x000fe2000c0028ff */
[----:B------:R-:W-:Y:S02]  /*15e0*/  UIADD3 UR8, UR5, 0x2, URZ ;  /* 0x0000000205087890 */ /* 0x000fe4000fffe03f */
[----:B------:R-:W-:Y:S01]  /*15f0*/  UIADD3 UR10, UR6, 0x2, URZ ;  /* 0x00000002060a7890 */ /* 0x000fe2000fffe03f */
[----:B------:R-:W-:Y:S01]  /*1600*/  UMOV UR9, 0x40000040 ;  /* 0x4000004000097882 */ /* 0x000fe20000000000 */
[----:B------:R-:W-:Y:S01]  /*1610*/  UMOV UR11, 0x40000040 ;  /* 0x40000040000b7882 */ /* 0x000fe20000000000 */
[----:B------:R-:W-:Y:S02]  /*1620*/  WARPGROUP.DEPBAR.LE gsb0, 0x0 ;  /* 0x00008000000079c5 */ /* 0x000fe40000010000 */
[----:B------:R-:W-:-:S06]  /*1630*/  WARPGROUP.ARRIVE ;  /* 0x00000000000079c5 */ /* 0x000fcc0000000000 */
[----:B------:R-:W-:Y:S01]  /*1640*/  HGMMA.64x128x8.F32.TF32 R24, gdesc[UR8], R24, gsb0 ;  /* 0x05e00000081879f0 */ /* 0x000fe20008002818 */
        /* <DEDUP_REMOVED lines=41> */
[----:B------:R-:W-:Y:S03]  /*18e0*/  HGMMA.64x128x8.F32.TF32 R24, gdesc[UR8], R24, gsb0 ;  /* 0x05e00000081879f0 */ /* 0x000fe60008002818 */
[----:B------:R-:W-:Y:S02]  /*18f0*/  WARPGROUP.DEPBAR.LE gsb0, 0x0 ;  /* 0x00008000000079c5 */ /* 0x000fe40000010000 */
[----:B------:R-:W-:Y:S05]  /*1900*/  @!P2 BRA `(.L_x_18) ;  /* 0x00000004008ca947 */ /* 0x000fea0003800000 */
[----:B------:R-:W-:Y:S01]  /*1910*/  UIADD3 UR5, UR42, 0x1, URZ ;  /* 0x000000012a057890 */ /* 0x000fe2000fffe03f */
[----:B01----:R-:W-:-:S03]  /*1920*/  IMAD.U32 R0, RZ, RZ, UR44 ;  /* 0x0000002cff007e24 */ /* 0x003fc6000f8e00ff */
[----:B------:R-:W-:-:S04]  /*1930*/  UISETP.NE.AND UP0, UPT, UR5, 0x7, UPT ;  /* 0x000000070500788c */ /* 0x000fc8000bf05270 */
[----:B------:R-:W-:Y:S02]  /*1940*/  USEL UR6, URZ, 0x1, UP0 ;  /* 0x000000013f067887 */ /* 0x000fe40008000000 */
[----:B------:R-:W-:Y:S02]  /*1950*/  USEL UR5, UR5, URZ, UP0 ;  /* 0x0000003f05057287 */ /* 0x000fe40008000000 */
[----:B------:R-:W-:-:S06]  /*1960*/  ULOP3.LUT UR6, UR40, UR6, URZ, 0x3c, !UPT ;  /* 0x0000000628067292 */ /* 0x000fcc000f8e3c3f */
[----:B------:R-:W-:Y:S01]  /*1970*/  IMAD.U32 R5, RZ, RZ, UR6 ;  /* 0x00000006ff057e24 */ /* 0x000fe2000f8e00ff */
[----:B------:R-:W-:-:S06]  /*1980*/  UMOV UR6, UR42 ;  /* 0x0000002a00067c82 */ /* 0x000fcc0008000000 */
.L_x_25:
[----:B01----:R-:W-:Y:S05]  /*1990*/  @!P0 BRA `(.L_x_19) ;  /* 0x0000000000048947 */ /* 0x003fea0003800000 */
[----:B------:R-:W-:Y:S01]  /*19a0*/  BPT.TRAP 0x1 ;  /* 0x000000040000795c */ /* 0x000fe20000300000 */
.L_x_19:
[----:B------:R-:W0:Y:S01]  /*19b0*/  S2UR UR8, SR_CgaCtaId ;  /* 0x00000000000879c3 */ /* 0x000e220000008800 */
[----:B------:R-:W-:Y:S01]  /*19c0*/  UMOV UR7, 0x400 ;  /* 0x0000040000077882 */ /* 0x000fe20000000000 */
[----:B------:R-:W-:Y:S01]  /*19d0*/  SHF.L.U32 R3, R5, 0x1f, RZ ;  /* 0x0000001f05037819 */ /* 0x000fe200000006ff */
[----:B0-----:R-:W-:-:S04]  /*19e0*/  ULEA UR7, UR8, UR7, 0x18 ;  /* 0x0000000708077291 */ /* 0x001fc8000f8ec03f */
[----:B------:R-:W-:-:S09]  /*19f0*/  ULEA UR8, UR5, UR7, 0x3 ;  /* 0x0000000705087291 */ /* 0x000fd2000f8e183f */
[----:B------:R0:W1:Y:S01]  /*1a00*/  SYNCS.PHASECHK.TRANS64.TRYWAIT P1, [UR8], R3 ;  /* 0x00000003ff0075a7 */ /* 0x0000620008020148 */
[----:B------:R-:W-:Y:S05]  /*1a10*/  @!P0 BRA `(.L_x_20) ;  /* 0x0000000000048947 */ /* 0x000fea0003800000 */
[----:B------:R-:W-:Y:S01]  /*1a20*/  BPT.TRAP 0x1 ;  /* 0x000000040000795c */ /* 0x000fe20000300000 */
.L_x_20:
[----:B-1----:R-:W-:Y:S05]  /*1a30*/  @P1 BRA `(.L_x_21) ;  /* 0x0000000000081947 */ /* 0x002fea0003800000 */
[----:B------:R-:W1:Y:S02]  /*1a40*/  SYNCS.PHASECHK.TRANS64.TRYWAIT P1, [UR8], R3 ;  /* 0x00000003ff0075a7 */ /* 0x000e640008020148 */
[----:B-1----:R-:W-:Y:S05]  /*1a50*/  @!P1 BRA `(.L_x_22) ;  /* 0x0000006400d09947 */ /* 0x002fea0003800000 */
.L_x_21:
[----:B------:R-:W-:Y:S01]  /*1a60*/  ULEA UR12, UR5, UR45, 0xb ;  /* 0x0000002d050c7291 */ /* 0x000fe2000f8e583f */
[----:B------:R-:W-:Y:S01]  /*1a70*/  WARPGROUP.ARRIVE ;  /* 0x00000000000079c5 */ /* 0x000fe20000000000 */
[----:B------:R-:W-:Y:S01]  /*1a80*/  ULEA UR13, UR5, UR4, 0xb ;  /* 0x00000004050d7291 */ /* 0x000fe2000f8e583f */
[----:B------:R-:W-:Y:S01]  /*1a90*/  UMOV UR9, 0x40000040 ;  /* 0x4000004000097882 */ /* 0x000fe20000000000 */
[----:B------:R-:W-:-:S03]  /*1aa0*/  UMOV UR11, 0x40000040 ;  /* 0x40000040000b7882 */ /* 0x000fc60000000000 */
[----:B------:R-:W-:Y:S02]  /*1ab0*/  UMOV UR8, UR12 ;  /* 0x0000000c00087c82 */ /* 0x000fe40008000000 */
[----:B------:R-:W-:Y:S02]  /*1ac0*/  UMOV UR10, UR13 ;  /* 0x0000000d000a7c82 */ /* 0x000fe40008000000 */
[----:B------:R-:W-:Y:S01]  /*1ad0*/  HGMMA.64x128x8.F32.TF32 R24, gdesc[UR8], R24, gsb0 ;  /* 0x05e00000081879f0 */ /* 0x000fe20008002818 */
[----:B------:R-:W-:Y:S02]  /*1ae0*/  UIADD3 UR8, UR12, 0x2, URZ ;  /* 0x000000020c087890 */ /* 0x000fe4000fffe03f */
[----:B------:R-:W-:Y:S01]  /*1af0*/  UIADD3 UR10, UR13, 0x2, URZ ;  /* 0x000000020d0a7890 */ /* 0x000fe2000fffe03f */
[----:B------:R-:W-:Y:S01]  /*1b00*/  UMOV UR9, 0x40000040 ;  /* 0x4000004000097882 */ /* 0x000fe20000000000 */
[----:B------:R-:W-:Y:S01]  /*1b10*/  UMOV UR11, 0x40000040 ;  /* 0x40000040000b7882 */ /* 0x000fe20000000000 */
[----:B------:R-:W-:-:S02]  /*1b20*/  WARPGROUP.DEPBAR.LE gsb0, 0x0 ;  /* 0x00008000000079c5 */ /* 0x000fc40000010000 */
        /* <DEDUP_REMOVED lines=46> */
[----:B------:R-:W-:Y:S01]  /*1e10*/  BPT.TRAP 0x1 ;  /* 0x000000040000795c */ /* 0x000fe20000300000 */
.L_x_23:
[----:B------:R-:W-:Y:S01]  /*1e20*/  ULEA UR7, UR6, UR7, 0x3 ;  /* 0x0000000706077291 */ /* 0x000fe2000f8e183f */
[----:B------:R-:W-:-:S03]  /*1e30*/  ISETP.GT.U32.AND P1, PT, R18, 0x1, PT ;  /* 0x000000011200780c */ /* 0x000fc60003f24070 */
[----:B------:R-:W-:-:S04]  /*1e40*/  UIADD3 UR7, UR7, 0x38, URZ ;  /* 0x0000003807077890 */ /* 0x000fc8000fffe03f */
[----:B------:R-:W-:-:S09]  /*1e50*/  UPRMT UR7, URZ, 0x654, UR7 ;  /* 0x000006543f077896 */ /* 0x000fd20008000007 */
[----:B------:R-:W-:Y:S01]  /*1e60*/  SYNCS.ARRIVE.TRANS64.RED.A1T0 RZ, [UR7], RZ ;  /* 0x000000ffffff79a7 */ /* 0x000fe20008100407 */
[----:B------:R-:W-:Y:S05]  /*1e70*/  @P1 BRA `(.L_x_24) ;  /* 0x0000000000041947 */ /* 0x000fea0003800000 */
[----:B------:R-:W-:Y:S01]  /*1e80*/  BPT.TRAP 0x1 ;  /* 0x000000040000795c */ /* 0x000fe20000300000 */
.L_x_24:
[----:B------:R-:W-:Y:S01]  /*1e90*/  UIADD3 UR5, UR5, 0x1, URZ ;  /* 0x0000000105057890 */ /* 0x000fe2000fffe03f */
[C---:B------:R-:W-:Y:S01]  /*1ea0*/  ISETP.GT.AND P1, PT, R0.reuse, 0x1, PT ;  /* 0x000000010000780c */ /* 0x040fe20003f24270 */
[----:B------:R-:W-:Y:S01]  /*1eb0*/  UIADD3 UR6, UR6, 0x1, URZ ;  /* 0x0000000106067890 */ /* 0x000fe2000fffe03f */
[----:B------:R-:W-:Y:S01]  /*1ec0*/  VIADD R0, R0, 0xffffffff ;  /* 0xffffffff00007836 */ /* 0x000fe20000000000 */
[----:B------:R-:W-:Y:S02]  /*1ed0*/  UISETP.NE.AND UP0, UPT, UR5, 0x7, UPT ;  /* 0x000000070500788c */ /* 0x000fe4000bf05270 */
[----:B------:R-:W-:Y:S02]  /*1ee0*/  UISETP.NE.AND UP1, UPT, UR6, 0x7, UPT ;  /* 0x000000070600788c */ /* 0x000fe4000bf25270 */
[----:B------:R-:W-:Y:S02]  /*1ef0*/  USEL UR7, URZ, 0x1, UP0 ;  /* 0x000000013f077887 */ /* 0x000fe40008000000 */
[----:B------:R-:W-:-:S02]  /*1f00*/  USEL UR5, UR5, URZ, UP0 ;  /* 0x0000003f05057287 */ /* 0x000fc40008000000 */
[----:B------:R-:W-:Y:S02]  /*1f10*/  USEL UR6, UR6, URZ, UP1 ;  /* 0x0000003f06067287 */ /* 0x000fe40008800000 */
[----:B------:R-:W-:Y:S01]  /*1f20*/  LOP3.LUT R5, R5, UR7, RZ, 0x3c, !PT ;  /* 0x0000000705057c12 */ /* 0x000fe2000f8e3cff */
[----:B------:R-:W-:Y:S09]  /*1f30*/  @P1 BRA `(.L_x_25) ;  /* 0xfffffff800941947 */ /* 0x000ff2000383ffff */
.L_x_18:
[----:B01----:R-:W0:Y:S02]  /*1f40*/  LDC R0, c[0x0][0x28c] ;  /* 0x0000a300ff007b82 */ /* 0x003e240000000800 */
[----:B0-----:R-:W-:-:S13]  /*1f50*/  ISETP.GE.AND P1, PT, R0, 0x1, PT ;  /* 0x000000010000780c */ /* 0x001fda0003f26270 */
[----:B------:R-:W-:Y:S05]  /*1f60*/  @!P1 BRA `(.L_x_26) ;  /* 0x0000000000489947 */ /* 0x000fea0003800000 */
[----:B------:R-:W-:Y:S05]  /*1f70*/  @!P0 BRA `(.L_x_27) ;  /* 0x0000000000048947 */ /* 0x000fea0003800000 */
[----:B------:R-:W-:Y:S01]  /*1f80*/  BPT.TRAP 0x1 ;  /* 0x000000040000795c */ /* 0x000fe20000300000 */
.L_x_27:
[----:B------:R-:W0:Y:S01]  /*1f90*/  S2UR UR7, SR_CgaCtaId ;  /* 0x00000000000779c3 */ /* 0x000e220000008800 */
[----:B------:R-:W-:Y:S01]  /*1fa0*/  UIADD3 UR6, UR44, UR42, URZ ;  /* 0x0000002a2c067290 */ /* 0x000fe2000fffe03f */
[----:B------:R-:W-:-:S03]  /*1fb0*/  ISETP.GT.U32.AND P0, PT, R18, 0x1, PT ;  /* 0x000000011200780c */ /* 0x000fc60003f04070 */
[----:B------:R-:W-:-:S04]  /*1fc0*/  UIMAD.WIDE.U32 UR4, UR6, 0x24924925, URZ ;  /* 0x24924925060478a5 */ /* 0x000fc8000f8e003f */
[----:B------:R-:W-:-:S04]  /*1fd0*/  UIADD3 UR4, UR6, -UR5, URZ ;  /* 0x8000000506047290 */ /* 0x000fc8000fffe03f */
[----:B------:R-:W-:-:S03]  /*1fe0*/  ULEA.HI UR4, UR4, UR5, URZ, 0x1f ;  /* 0x0000000504047291 */ /* 0x000fc6000f8ff83f */
[----:B------:R-:W-:Y:S01]  /*1ff0*/  UMOV UR5, 0x400 ;  /* 0x0000040000057882 */ /* 0x000fe20000000000 */
[----:B------:R-:W-:-:S04]  /*2000*/  USHF.R.U32.HI UR4, URZ, 0x2, UR4 ;  /* 0x000000023f047899 */ /* 0x000fc80008011604 */
[----:B------:R-:W-:Y:S02]  /*2010*/  UIMAD UR4, UR4, -0x7, UR6 ;  /* 0xfffffff9040478a4 */ /* 0x000fe4000f8e0206 */
[----:B0-----:R-:W-:-:S04]  /*2020*/  ULEA UR5, UR7, UR5, 0x18 ;  /* 0x0000000507057291 */ /* 0x001fc8000f8ec03f */
[----:B------:R-:W-:-:S04]  /*2030*/  ULEA UR4, UR4, UR5, 0x3 ;  /* 0x0000000504047291 */ /* 0x000fc8000f8e183f */
[----:B------:R-:W-:-:S04]  /*2040*/  UIADD3 UR4, UR4, 0x38, URZ ;  /* 0x0000003804047890 */ /* 0x000fc8000fffe03f */
[----:B------:R-:W-:-:S09]  /*2050*/  UPRMT UR4, URZ, 0x654, UR4 ;  /* 0x000006543f047896 */ /* 0x000fd20008000004 */
[----:B------:R-:W-:Y:S01]  /*2060*/  SYNCS.ARRIVE.TRANS64.RED.A1T0 RZ, [UR4], RZ ;  /* 0x000000ffffff79a7 */ /* 0x000fe20008100404 */
[----:B------:R-:W-:Y:S05]  /*2070*/  @P0 BRA `(.L_x_26) ;  /* 0x0000000000040947 */ /* 0x000fea0003800000 */
[----:B------:R-:W-:Y:S01]  /*2080*/  BPT.TRAP 0x1 ;  /* 0x000000040000795c */ /* 0x000fe20000300000 */
.L_x_26:
[----:B------:R-:W-:Y:S01]  /*2090*/  UISETP.GE.U32.AND UP1, UPT, UR43, 0x7, UPT ;  /* 0x000000072b00788c */ /* 0x000fe2000bf26070 */
[----:B------:R-:W-:Y:S01]  /*20a0*/  IMAD.SHL.U32 R6, R100, 0x80, RZ ;  /* 0x0000008064067824 */ /* 0x000fe200078e00ff */
[----:B------:R-:W-:Y:S01]  /*20b0*/  UIADD3 UR42, UR43, UR42, URZ ;  /* 0x0000002a2b2a7290 */ /* 0x000fe2000fffe03f */
[----:B------:R-:W-:Y:S01]  /*20c0*/  SHF.R.S32.HI R11, RZ, 0x1f, R99 ;  /* 0x0000001fff0b7819 */ /* 0x000fe20000011463 */
[----:B------:R-:W-:Y:S01]  /*20d0*/  ULDC UR10, c[0x0][0x288] ;  /* 0x0000a200000a7ab9 */ /* 0x000fe20000000800 */
[----:B------:R-:W-:Y:S01]  /*20e0*/  IMAD.SHL.U32 R10, R101, 0x80, RZ ;  /* 0x00000080650a7824 */ /* 0x000fe200078e00ff */
[C---:B------:R-:W-:Y:S01]  /*20f0*/  LOP3.LUT R8, R6.reuse, 0x6, R93, 0xf8, !PT ;  /* 0x0000000606087812 */ /* 0x040fe200078ef85d */
[----:B------:R-:W-:Y:S01]  /*2100*/  UISETP.GT.U32.AND UP0, UPT, UR42, 0x6, UPT ;  /* 0x000000062a00788c */ /* 0x000fe2000bf04070 */
[----:B------:R-:W-:Y:S01]  /*2110*/  ISETP.GE.AND P0, PT, R6, UR10, PT ;  /* 0x0000000a06007c0c */ /* 0x000fe2000bf06270 */
[----:B------:R-:W-:Y:S01]  /*2120*/  ULDC.64 UR6, c[0x0][0x5d0] ;  /* 0x0001740000067ab9 */ /* 0x000fe20000000a00 */
[----:B------:R-:W-:Y:S01]  /*2130*/  ULDC UR11, c[0x0][0x284] ;  /* 0x0000a100000b7ab9 */ /* 0x000fe20000000800 */
[----:B------:R-:W-:Y:S01]  /*2140*/  @UP1 UIMAD.WIDE.U32 UR4, UR42, 0x24924925, URZ ;  /* 0x249249252a0418a5 */ /* 0x000fe2000f8e003f */
[----:B------:R-:W-:Y:S01]  /*2150*/  SHF.R.S32.HI R9, RZ, 0x1f, R8 ;  /* 0x0000001fff097819 */ /* 0x000fe20000011408 */
[----:B------:R-:W-:Y:S01]  /*2160*/  IMAD R0, R11, UR6, RZ ;  /* 0x000000060b007c24 */ /* 0x000fe2000f8e02ff */
[----:B------:R-:W-:Y:S01]  /*2170*/  UISETP.LT.U32.AND UP0, UPT, UR43, 0x7, UP0 ;  /* 0x000000072b00788c */ /* 0x000fe20008701070 */
[----:B------:R-:W-:Y:S01]  /*2180*/  ISETP.GE.OR P0, PT, R10, UR11, P0 ;  /* 0x0000000b0a007c0c */ /* 0x000fe20008706670 */
[----:B------:R-:W-:Y:S01]  /*2190*/  @UP1 UIADD3 UR4, UR42, -UR5, URZ ;  /* 0x800000052a041290 */ /* 0x000fe2000fffe03f */
[C---:B------:R-:W-:Y:S01]  /*21a0*/  IMAD R3, R99.reuse, UR7, R0 ;  /* 0x0000000763037c24 */ /* 0x040fe2000f8e0200 */
[----:B------:R-:W-:Y:S01]  /*21b0*/  ULDC.64 UR8, c[0x0][0x5c8] ;  /* 0x0001720000087ab9 */ /* 0x000fe20000000a00 */
[----:B------:R-:W-:Y:S01]  /*21c0*/  IMAD.WIDE.U32 R4, R99, UR6, R8 ;  /* 0x0000000663047c25 */ /* 0x000fe2000f8e0008 */
[----:B------:R-:W-:-:S02]  /*21d0*/  USEL UR6, URZ, 0x1, !UP0 ;  /* 0x000000013f067887 */ /* 0x000fc4000c000000 */
[----:B------:R-:W-:Y:S01]  /*21e0*/  @UP1 ULEA.HI UR4, UR4, UR5, URZ, 0x1f ;  /* 0x0000000504041291 */ /* 0x000fe2000f8ff83f */
[----:B------:R-:W-:Y:S01]  /*21f0*/  IMAD.WIDE R100, R101, 0x80, R22 ;  /* 0x0000008065647825 */ /* 0x000fe200078e0216 */
[----:B------:R-:W-:Y:S02]  /*2200*/  ULOP3.LUT UR40, UR40, UR6, URZ, 0x3c, !UPT ;  /* 0x0000000628287292 */ /* 0x000fe4000f8e3c3f */
[----:B------:R-:W-:Y:S01]  /*2210*/  @UP1 USHF.R.U32.HI UR4, URZ, 0x2, UR4 ;  /* 0x000000023f041899 */ /* 0x000fe20008011604 */
[----:B------:R-:W-:Y:S02]  /*2220*/  IMAD.IADD R5, R5, 0x1, R3 ;  /* 0x0000000105057824 */ /* 0x000fe400078e0203 */
[----:B------:R-:W-:Y:S01]  /*2230*/  IMAD R3, R101, UR8, RZ ;  /* 0x0000000865037c24 */ /* 0x000fe2000f8e02ff */
[----:B------:R-:W-:Y:S01]  /*2240*/  @UP1 ULOP3.LUT UR40, UR40, 0x1, UR4, 0x78, !UPT ;  /* 0x0000000128281892 */ /* 0x000fe2000f8e7804 */
[----:B------:R-:W-:-:S04]  /*2250*/  IMAD.WIDE.U32 R102, R100, UR8, R4 ;  /* 0x0000000864667c25 */ /* 0x000fc8000f8e0004 */
[----:B------:R-:W-:Y:S02]  /*2260*/  IMAD R7, R100, UR9, R3 ;  /* 0x0000000964077c24 */ /* 0x000fe4000f8e0203 */
[----:B------:R-:W-:Y:S01]  /*2270*/  IMAD.MOV.U32 R0, RZ, RZ, -0x1 ;  /* 0xffffffffff007424 */ /* 0x000fe200078e00ff */
[----:B------:R-:W-:Y:S06]  /*2280*/  @P0 BRA `(.L_x_28) ;  /* 0x0000004000100947 */ /* 0x000fec0003800000 */
[----:B-----5:R-:W-:Y:S01]  /*2290*/  FSETP.NEU.AND P1, PT, R88, RZ, PT ;  /* 0x000000ff5800720b */ /* 0x020fe20003f2d000 */
[----:B------:R-:W-:Y:S01]  /*22a0*/  IMAD.IADD R4, R89, 0x1, -R6 ;  /* 0x0000000159047824 */ /* 0x000fe200078e0a06 */
[----:B------:R-:W-:Y:S01]  /*22b0*/  BSSY B0, `(.L_x_28) ;  /* 0x0000401000007945 */ /* 0x000fe20003800000 */
[----:B------:R-:W-:Y:S02]  /*22c0*/  IMAD.IADD R3, R97, 0x1, -R10 ;  /* 0x0000000161037824 */ /* 0x000fe400078e0a0a */
[----:B------:R-:W-:Y:S01]  /*22d0*/  IMAD.IADD R113, R103, 0x1, R7 ;  /* 0x0000000167717824 */ /* 0x000fe200078e0207 */
[----:B------:R-:W-:-:S04]  /*22e0*/  ISETP.GT.AND P0, PT, R4, RZ, PT ;  /* 0x000000ff0400720c */ /* 0x000fc80003f04270 */
[----:B------:R-:W-:-:S03]  /*22f0*/  ISETP.GT.AND P2, PT, R3, RZ, P0 ;  /* 0x000000ff0300720c */ /* 0x000fc60000744270 */
[----:B------:R-:W-:Y:S10]  /*2300*/  @!P1 BRA `(.L_x_29) ;  /* 0x0000002c001c9947 */ /* 0x000ff40003800000 */
[----:B------:R-:W0:Y:S01]  /*2310*/  LDC.64 R106, c[0x0][0x5b8] ;  /* 0x00016e00ff6a7b82 */ /* 0x000e220000000a00 */
[----:B------:R-:W-:-:S07]  /*2320*/  ULDC.64 UR4, c[0x0][0x5c0] ;  /* 0x0001700000047ab9 */ /* 0x000fce0000000a00 */
[----:B------:R-:W1:Y:S08]  /*2330*/  LDC.64 R108, c[0x0][0x5b0] ;  /* 0x00016c00ff6c7b82 */ /* 0x000e700000000a00 */
[----:B------:R-:W2:Y:S01]  /*2340*/  LDC.64 R110, c[0x0][0x5a8] ;  /* 0x00016a00ff6e7b82 */ /* 0x000ea20000000a00 */
[-C--:B0-----:R-:W-:Y:S02]  /*2350*/  IMAD R6, R11, R106.reuse, RZ ;  /* 0x0000006a0b067224 */ /* 0x081fe400078e02ff */
[----:B------:R-:W-:-:S04]  /*2360*/  IMAD.WIDE.U32 R104, R99, R106, R8 ;  /* 0x0000006a63687225 */ /* 0x000fc800078e0008 */
[----:B------:R-:W-:Y:S02]  /*2370*/  IMAD R103, R99, R107, R6 ;  /* 0x0000006b63677224 */ /* 0x000fe400078e0206 */
[-C--:B-1----:R-:W-:Y:S02]  /*2380*/  IMAD R5, R101, R108.reuse, RZ ;  /* 0x0000006c65057224 */ /* 0x082fe400078e02ff */
[----:B------:R-:W-:Y:S02]  /*2390*/  IMAD.IADD R13, R105, 0x1, R103 ;  /* 0x00000001690d7824 */ /* 0x000fe400078e0267 */
[----:B------:R-:W-:Y:S02]  /*23a0*/  IMAD.MOV.U32 R12, RZ, RZ, R104 ;  /* 0x000000ffff0c7224 */ /* 0x000fe400078e0068 */
[C---:B------:R-:W-:Y:S02]  /*23b0*/  IMAD R101, R100.reuse, R109, R5 ;  /* 0x0000006d64657224 */ /* 0x040fe400078e0205 */
[----:B------:R-:W-:-:S04]  /*23c0*/  IMAD.WIDE.U32 R6, R100, R108, R12 ;  /* 0x0000006c64067225 */ /* 0x000fc800078e000c */
[----:B------:R-:W-:Y:S01]  /*23d0*/  IMAD.IADD R5, R7, 0x1, R101 ;  /* 0x0000000107057824 */ /* 0x000fe200078e0265 */
[----:B--2---:R-:W-:-:S04]  /*23e0*/  LEA R14, P1, R6, R110, 0x2 ;  /* 0x0000006e060e7211 */ /* 0x004fc800078210ff */
[----:B------:R-:W-:-:S05]  /*23f0*/  LEA.HI.X R15, R6, R111, R5, 0x2, P1 ;  /* 0x0000006f060f7211 */ /* 0x000fca00008f1405 */
[----:B------:R0:W2:Y:S01]  /*2400*/  @P2 LDG.E.LTC128B R5, desc[UR36][R14.64] ;  /* 0x000000240e052981 */ /* 0x0000a2000c1e1920 */
[----:B------:R-:W-:Y:S01]  /*2410*/  LEA R10, P3, R102, UR4, 0x2 ;  /* 0x00000004660a7c11 */ /* 0x000fe2000f8610ff */
[----:B------:R-:W-:Y:S01]  /*2420*/  IMAD.WIDE.U32 R6, R100, R108, R8 ;  /* 0x0000006c64067225 */ /* 0x000fe200078e0008 */
[----:B------:R-:W-:Y:S01]  /*2430*/  ISETP.GT.AND P1, PT, R4, 0x1, PT ;  /* 0x000000010400780c */ /* 0x000fe20003f24270 */
[----:B------:R-:W-:Y:S02]  /*2440*/  BSSY B1, `(.L_x_30) ;  /* 0x0000012000017945 */ /* 0x000fe40003800000 */
[----:B------:R-:W-:Y:S02]  /*2450*/  IMAD.IADD R7, R101, 0x1, R7 ;  /* 0x0000000165077824 */ /* 0x000fe400078e0207 */
[----:B------:R-:W-:Y:S01]  /*2460*/  IMAD.WIDE.U32 R20, R99, R106, R6 ;  /* 0x0000006a63147225 */ /* 0x000fe200078e0006 */
[----:B0-----:R-:W-:-:S03]  /*2470*/  SHF.L.U64.HI R15, R108, 0x3, R109 ;  /* 0x000000036c0f7819 */ /* 0x001fc6000001026d */
[----:B------:R-:W-:Y:S01]  /*2480*/  IMAD.IADD R7, R103, 0x1, R21 ;  /* 0x0000000167077824 */ /* 0x000fe200078e0215 */
[----:B------:R-:W-:Y:S01]  /*2490*/  LEA R6, P4, R20, R110, 0x2 ;  /* 0x0000006e14067211 */ /* 0x000fe200078810ff */
[----:B------:R-:W-:-:S03]  /*24a0*/  IMAD.SHL.U32 R14, R108, 0x8, RZ ;  /* 0x000000086c0e7824 */ /* 0x000fc600078e00ff */
[----:B------:R-:W-:Y:S01]  /*24b0*/  LEA.HI.X R7, R20, R111, R7, 0x2, P4 ;  /* 0x0000006f14077211 */ /* 0x000fe200020f1407 */
[----:B------:R-:W-:Y:S01]  /*24c0*/  IMAD.WIDE.U32 R20, R100, R108, R14 ;  /* 0x0000006c64147225 */ /* 0x000fe200078e000e */
[----:B--2---:R-:W-:-:S05]  /*24d0*/  LOP3.LUT R11, R5, 0xffffe000, RZ, 0xc0, !PT ;  /* 0xffffe000050b7812 */ /* 0x004fca00078ec0ff */
[----:B------:R-:W-:-:S04]  /*24e0*/  FMUL R11, R11, R88 ;  /* 0x000000580b0b7220 */ /* 0x000fc80000400000 */
[----:B------:R-:W-:Y:S01]  /*24f0*/  FFMA R107, R24, R19, R11 ;  /* 0x00000013186b7223 */ /* 0x000fe2000000000b */
[----:B------:R-:W-:Y:S02]  /*2500*/  LEA.HI.X R11, R102, UR5, R113, 0x2, P3 ;  /* 0x00000005660b7c11 */ /* 0x000fe400098f1471 */
[----:B------:R-:W-:Y:S02]  /*2510*/  ISETP.GT.AND P3, PT, R3, RZ, P1 ;  /* 0x000000ff0300720c */ /* 0x000fe40000f64270 */
[----:B------:R-:W-:-:S05]  /*2520*/  F2FP.TF32.F32.PACK_B R107, R107 ;  /* 0x0000006bff6b723e */ /* 0x000fca00024050ff */
[----:B------:R0:W-:Y:S06]  /*2530*/  @P2 STG.E desc[UR36][R10.64], R107 ;  /* 0x0000006b0a002986 */ /* 0x0001ec000c101924 */
[----:B------:R-:W-:Y:S05]  /*2540*/  @!P3 BRA `(.L_x_31) ;  /* 0x000000000004b947 */ /* 0x000fea0003800000 */
[----:B------:R1:W5:Y:S02]  /*2550*/  LDG.E.LTC128B R5, desc[UR36][R6.64+0x4] ;  /* 0x0000042406057981 */ /* 0x000364000c1e1920 */
.L_x_31:
[----:B------:R-:W-:Y:S05]  /*2560*/  BSYNC B1 ;  /* 0x0000000000017941 */ /* 0x000fea0003800000 */
.L_x_30:
[----:B-----5:R-:W-:Y:S01]  /*2570*/  LOP3.LUT R15, R5, 0xffffe000, RZ, 0xc0, !PT ;  /* 0xffffe000050f7812 */ /* 0x020fe200078ec0ff */
[----:B------:R-:W-:Y:S01]  /*2580*/  IMAD.IADD R101, R101, 0x1, R21 ;  /* 0x0000000165657824 */ /* 0x000fe200078e0215 */
[----:B------:R-:W-:Y:S01]  /*2590*/  IADD3 R104, P2, R104, R20, RZ ;  /* 0x0000001468687210 */ /* 0x000fe20007f5e0ff */
[----:B------:R-:W-:Y:S01]  /*25a0*/  IMAD.MOV.U32 R24, RZ, RZ, R5 ;  /* 0x000000ffff187224 */ /* 0x000fe200078e0005 */
[----:B------:R-:W-:Y:S01]  /*25b0*/  ISETP.GT.AND P0, PT, R3, 0x8, P0 ;  /* 0x000000080300780c */ /* 0x000fe20000704270 */
[----:B------:R-:W-:Y:S02]  /*25c0*/  FMUL R12, R15, R88 ;  /* 0x000000580f0c7220 */ /* 0x000fe40000400000 */
[----:B------:R-:W-:Y:S01]  /*25d0*/  IMAD.X R13, R101, 0x1, R13, P2 ;  /* 0x00000001650d7824 */ /* 0x000fe200010e060d */
[----:B------:R-:W-:Y:S01]  /*25e0*/  LEA R14, P2, R104, R110, 0x2 ;  /* 0x0000006e680e7211 */ /* 0x000fe200078410ff */
[----:B------:R-:W-:-:S03]  /*25f0*/  FFMA R25, R25, R19, R12 ;  /* 0x0000001319197223 */ /* 0x000fc6000000000c */
[----:B------:R-:W-:Y:S02]  /*2600*/  LEA.HI.X R15, R104, R111, R13, 0x2, P2 ;  /* 0x0000006f680f7211 */ /* 0x000fe400010f140d */
[----:B------:R-:W-:-:S05]  /*2610*/  F2FP.TF32.F32.PACK_B R25, R25 ;  /* 0x00000019ff19723e */ /* 0x000fca00024050ff */
[----:B------:R2:W-:Y:S04]  /*2620*/  @P3 STG.E desc[UR36][R10.64+0x4], R25 ;  /* 0x000004190a003986 */ /* 0x0005e8000c101924 */
[----:B------:R-:W3:Y:S01]  /*2630*/  @P0 LDG.E.LTC128B R24, desc[UR36][R14.64] ;  /* 0x000000240e180981 */ /* 0x000ee2000c1e1920 */
[----:B------:R-:W-:Y:S01]  /*2640*/  IADD3 R20, P2, R8, R20, RZ ;  /* 0x0000001408147210 */ /* 0x000fe20007f5e0ff */
[----:B------:R-:W-:Y:S01]  /*2650*/  BSSY B1, `(.L_x_32) ;  /* 0x0000011000017945 */ /* 0x000fe20003800000 */
[----:B------:R-:W-:-:S03]  /*2660*/  ISETP.GT.AND P1, PT, R3, 0x8, P1 ;  /* 0x000000080300780c */ /* 0x000fc60000f24270 */
[----:B------:R-:W-:Y:S01]  /*2670*/  IMAD.X R21, R9, 0x1, R101, P2 ;  /* 0x0000000109157824 */ /* 0x000fe200010e0665 */
[C---:B------:R-:W-:Y:S02]  /*2680*/  SHF.L.U64.HI R9, R92.reuse, 0x2, R91 ;  /* 0x000000025c097819 */ /* 0x040fe4000001025b */
[----:B------:R-:W-:Y:S01]  /*2690*/  LEA R12, P2, R92, R10, 0x2 ;  /* 0x0000000a5c0c7211 */ /* 0x000fe200078410ff */
[----:B------:R-:W-:-:S04]  /*26a0*/  IMAD.WIDE.U32 R20, R99, R106, R20 ;  /* 0x0000006a63147225 */ /* 0x000fc800078e0014 */
[----:B------:R-:W-:Y:S01]  /*26b0*/  IMAD.X R13, R9, 0x1, R11, P2 ;  /* 0x00000001090d7824 */ /* 0x000fe200010e060b */
[----:B------:R-:W-:Y:S02]  /*26c0*/  LEA R8, P3, R20, R110, 0x2 ;  /* 0x0000006e14087211 */ /* 0x000fe400078610ff */
[----:B---3--:R-:W-:-:S05]  /*26d0*/  LOP3.LUT R5, R24, 0xffffe000, RZ, 0xc0, !PT ;  /* 0xffffe00018057812 */ /* 0x008fca00078ec0ff */
[----:B------:R-:W-:-:S04]  /*26e0*/  FMUL R5, R5, R88 ;  /* 0x0000005805057220 */ /* 0x000fc80000400000 */
[----:B------:R-:W-:Y:S01]  /*26f0*/  FFMA R99, R26, R19, R5 ;  /* 0x000000131a637223 */ /* 0x000fe20000000005 */
[----:B------:R-:W-:-:S04]  /*2700*/  IMAD.IADD R5, R103, 0x1, R21 ;  /* 0x0000000167057824 */ /* 0x000fc800078e0215 */
[----:B------:R-:W-:Y:S02]  /*2710*/  F2FP.TF32.F32.PACK_B R99, R99 ;  /* 0x00000063ff63723e */ /* 0x000fe400024050ff */
[----:B------:R-:W-:-:S03]  /*2720*/  LEA.HI.X R9, R20, R111, R5, 0x2, P3 ;  /* 0x0000006f14097211 */ /* 0x000fc600018f1405 */
[----:B------:R2:W-:Y:S01]  /*2730*/  @P0 STG.E desc[UR36][R12.64], R99 ;  /* 0x000000630c000986 */ /* 0x0005e2000c101924 */
[----:B------:R-:W-:Y:S05]  /*2740*/  @!P1 BRA `(.L_x_33) ;  /* 0x0000000000049947 */ /* 0x000fea0003800000 */
[----:B------:R3:W5:Y:S02]  /*2750*/  LDG.E.LTC128B R24, desc[UR36][R8.64+0x4] ;  /* 0x0000042408187981 */ /* 0x000764000c1e1920 */
.L_x_33:
[----:B------:R-:W-:Y:S05]  /*2760*/  BSYNC B1 ;  /* 0x0000000000017941 */ /* 0x000fea0003800000 */
.L_x_32:
[----:B-----5:R-:W-:Y:S01]  /*2770*/  LOP3.LUT R5, R24, 0xffffe000, RZ, 0xc0, !PT ;  /* 0xffffe00018057812 */ /* 0x020fe200078ec0ff */
[----:B------:R-:W-:Y:S01]  /*2780*/  BSSY B1, `(.L_x_34) ;  /* 0x0000009000017945 */ /* 0x000fe20003800000 */
[----:B------:R-:W-:-:S03]  /*2790*/  ISETP.GT.AND P0, PT, R4, 0x8, PT ;  /* 0x000000080400780c */ /* 0x000fc60003f04270 */
[----:B------:R-:W-:Y:S01]  /*27a0*/  FMUL R14, R5, R88 ;  /* 0x00000058050e7220 */ /* 0x000fe20000400000 */
[----:B------:R-:W-:-:S03]  /*27b0*/  ISETP.GT.AND P2, PT, R3, RZ, P0 ;  /* 0x000000ff0300720c */ /* 0x000fc60000744270 */
[----:B------:R-:W-:-:S05]  /*27c0*/  FFMA R27, R27, R19, R14 ;  /* 0x000000131b1b7223 */ /* 0x000fca000000000e */
[----:B------:R-:W-:-:S05]  /*27d0*/  F2FP.TF32.F32.PACK_B R27, R27 ;  /* 0x0000001bff1b723e */ /* 0x000fca00024050ff */
[----:B------:R4:W-:Y:S01]  /*27e0*/  @P1 STG.E desc[UR36][R12.64+0x4], R27 ;  /* 0x0000041b0c001986 */ /* 0x0009e2000c101924 */
[----:B------:R-:W-:Y:S05]  /*27f0*/  @!P2 BRA `(.L_x_35) ;  /* 0x000000000004a947 */ /* 0x000fea0003800000 */
[----:B------:R0:W5:Y:S02]  /*2800*/  LDG.E.LTC128B R24, desc[UR36][R6.64+0x20] ;  /* 0x0000202406187981 */ /* 0x000164000c1e1920 */
.L_x_35:
[----:B------:R-:W-:Y:S05]  /*2810*/  BSYNC B1 ;  /* 0x0000000000017941 */ /* 0x000fea0003800000 */
.L_x_34:
        /* <DEDUP_REMOVED lines=10> */
.L_x_37:
[----:B------:R-:W-:Y:S05]  /*28c0*/  BSYNC B1 ;  /* 0x0000000000017941 */ /* 0x000fea0003800000 */
.L_x_36:
[----:B0----5:R-:W-:Y:S01]  /*28d0*/  LOP3.LUT R5, R24, 0xffffe000, RZ, 0xc0, !PT ;  /* 0xffffe00018057812 */ /* 0x021fe200078ec0ff */
[----:B------:R-:W-:Y:S01]  /*28e0*/  BSSY B1, `(.L_x_38) ;  /* 0x0000008000017945 */ /* 0x000fe20003800000 */
[----:B------:R-:W-:-:S03]  /*28f0*/  ISETP.GT.AND P0, PT, R3, 0x8, P0 ;  /* 0x000000080300780c */ /* 0x000fc60000704270 */
[----:B------:R-:W-:-:S04]  /*2900*/  FMUL R14, R5, R88 ;  /* 0x00000058050e7220 */ /* 0x000fc80000400000 */
[----:B------:R-:W-:-:S05]  /*2910*/  FFMA R29, R29, R19, R14 ;  /* 0x000000131d1d7223 */ /* 0x000fca000000000e */
[----:B------:R-:W-:-:S05]  /*2920*/  F2FP.TF32.F32.PACK_B R29, R29 ;  /* 0x0000001dff1d723e */ /* 0x000fca00024050ff */
[----:B------:R0:W-:Y:S01]  /*2930*/  @P3 STG.E desc[UR36][R10.64+0x24], R29 ;  /* 0x0000241d0a003986 */ /* 0x0001e2000c101924 */
[----:B------:R-:W-:Y:S05]  /*2940*/  @!P0 BRA `(.L_x_39) ;  /* 0x0000000000048947 */ /* 0x000fea0003800000 */
[----:B------:R0:W5:Y:S02]  /*2950*/  LDG.E.LTC128B R24, desc[UR36][R8.64+0x20] ;  /* 0x0000202408187981 */ /* 0x000164000c1e1920 */
.L_x_39:
[----:B------:R-:W-:Y:S05]  /*2960*/  BSYNC B1 ;  /* 0x0000000000017941 */ /* 0x000fea0003800000 */
.L_x_38:
[----:B-----5:R-:W-:Y:S01]  /*2970*/  LOP3.LUT R5, R24, 0xffffe000, RZ, 0xc0, !PT ;  /* 0xffffe00018057812 */ /* 0x020fe200078ec0ff */
        /* <DEDUP_REMOVED lines=8> */
.L_x_41:
[----:B------:R-:W-:Y:S05]  /*2a00*/  BSYNC B1 ;  /* 0x0000000000017941 */ /* 0x000fea0003800000 */
.L_x_40:
[----:B0----5:R-:W-:Y:S01]  /*2a10*/  LOP3.LUT R5, R24, 0xffffe000, RZ, 0xc0, !PT ;  /* 0xffffe00018057812 */ /* 0x021fe200078ec0ff */
        /* <DEDUP_REMOVED lines=9> */
.L_x_43:
[----:B------:R-:W-:Y:S05]  /*2ab0*/  BSYNC B1 ;  /* 0x0000000000017941 */ /* 0x000fea0003800000 */
.L_x_42:
        /* <DEDUP_REMOVED lines=10> */
.L_x_45:
[----:B------:R-:W-:Y:S05]  /*2b60*/  BSYNC B1 ;  /* 0x0000000000017941 */ /* 0x000fea0003800000 */
.L_x_44:
        /* <DEDUP_REMOVED lines=9> */
.L_x_47:
[----:B------:R-:W-:Y:S05]  /*2c00*/  BSYNC B1 ;  /* 0x0000000000017941 */ /* 0x000fea0003800000 */
.L_x_46:
        /* <DEDUP_REMOVED lines=9> */
.L_x_49:
[----:B------:R-:W-:Y:S05]  /*2ca0*/  BSYNC B1 ;  /* 0x0000000000017941 */ /* 0x000fea0003800000 */
.L_x_48:
        /* <DEDUP_REMOVED lines=10> */
.L_x_51:
[----:B------:R-:W-:Y:S05]  /*2d50*/  BSYNC B1 ;  /* 0x0000000000017941 */ /* 0x000fea0003800000 */
.L_x_50:
        /* <DEDUP_REMOVED lines=10> */
.L_x_53:
[----:B------:R-:W-:Y:S05]  /*2e00*/  BSYNC B1 ;  /* 0x0000000000017941 */ /* 0x000fea0003800000 */
.L_x_52:
        /* <DEDUP_REMOVED lines=9> */
.L_x_55:
[----:B------:R-:W-:Y:S05]  /*2ea0*/  BSYNC B1 ;  /* 0x0000000000017941 */ /* 0x000fea0003800000 */
.L_x_54:
        /* <DEDUP_REMOVED lines=9> */
.L_x_57:
[----:B------:R-:W-:Y:S05]  /*2f40*/  BSYNC B1 ;  /* 0x0000000000017941 */ /* 0x000fea0003800000 */
.L_x_56:
        /* <DEDUP_REMOVED lines=10> */
.L_x_59:
[----:B------:R-:W-:Y:S05]  /*2ff0*/  BSYNC B1 ;  /* 0x0000000000017941 */ /* 0x000fea0003800000 */
.L_x_58:
        /* <DEDUP_REMOVED lines=10> */
.L_x_61:
[----:B------:R-:W-:Y:S05]  /*30a0*/  BSYNC B1 ;  /* 0x0000000000017941 */ /* 0x000fea0003800000 */
.L_x_60:
        /* <DEDUP_REMOVED lines=9> */
.L_x_63:
[----:B------:R-:W-:Y:S05]  /*3140*/  BSYNC B1 ;  /* 0x0000000000017941 */ /* 0x000fea0003800000 */
.L_x_62:
        /* <DEDUP_REMOVED lines=9> */
.L_x_65:
[----:B------:R-:W-:Y:S05]  /*31e0*/  BSYNC B1 ;  /* 0x0000000000017941 */ /* 0x000fea0003800000 */
.L_x_64:
        /* <DEDUP_REMOVED lines=10> */
.L_x_67:
[----:B------:R-:W-:Y:S05]  /*3290*/  BSYNC B1 ;  /* 0x0000000000017941 */ /* 0x000fea0003800000 */
.L_x_66:
        /* <DEDUP_REMOVED lines=10> */
.L_x_69:
[----:B------:R-:W-:Y:S05]  /*3340*/  BSYNC B1 ;  /* 0x0000000000017941 */ /* 0x000fea0003800000 */
.L_x_68:
        /* <DEDUP_REMOVED lines=9> */
.L_x_71:
[----:B------:R-:W-:Y:S05]  /*33e0*/  BSYNC B1 ;  /* 0x0000000000017941 */ /* 0x000fea0003800000 */
.L_x_70:
        /* <DEDUP_REMOVED lines=9> */
.L_x_73:
[----:B------:R-:W-:Y:S05]  /*3480*/  BSYNC B1 ;  /* 0x0000000000017941 */ /* 0x000fea0003800000 */
.L_x_72:
        /* <DEDUP_REMOVED lines=10> */
.L_x_75:
[----:B------:R-:W-:Y:S05]  /*3530*/  BSYNC B1 ;  /* 0x0000000000017941 */ /* 0x000fea0003800000 */
.L_x_74:
        /* <DEDUP_REMOVED lines=10> */
.L_x_77:
[----:B------:R-:W-:Y:S05]  /*35e0*/  BSYNC B1 ;  /* 0x0000000000017941 */ /* 0x000fea0003800000 */
.L_x_76:
        /* <DEDUP_REMOVED lines=9> */
.L_x_79:
[----:B------:R-:W-:Y:S05]  /*3680*/  BSYNC B1 ;  /* 0x0000000000017941 */ /* 0x000fea0003800000 */
.L_x_78:
        /* <DEDUP_REMOVED lines=9> */
.L_x_81:
[----:B------:R-:W-:Y:S05]  /*3720*/  BSYNC B1 ;  /* 0x0000000000017941 */ /* 0x000fea0003800000 */
.L_x_80:
        /* <DEDUP_REMOVED lines=10> */
.L_x_83:
[----:B------:R-:W-:Y:S05]  /*37d0*/  BSYNC B1 ;  /* 0x0000000000017941 */ /* 0x000fea0003800000 */
.L_x_82:
        /* <DEDUP_REMOVED lines=10> */
.L_x_85:
[----:B------:R-:W-:Y:S05]  /*3880*/  BSYNC B1 ;  /* 0x0000000000017941 */ /* 0x000fea0003800000 */
.L_x_84:
        /* <DEDUP_REMOVED lines=9> */
.L_x_87:
[----:B------:R-:W-:Y:S05]  /*3920*/  BSYNC B1 ;  /* 0x0000000000017941 */ /* 0x000fea0003800000 */
.L_x_86:
        /* <DEDUP_REMOVED lines=9> */
.L_x_89:
[----:B------:R-:W-:Y:S05]  /*39c0*/  BSYNC B1 ;  /* 0x0000000000017941 */ /* 0x000fea0003800000 */
.L_x_88:
        /* <DEDUP_REMOVED lines=10> */
.L_x_91:
[----:B------:R-:W-:Y:S05]  /*3a70*/  BSYNC B1 ;  /* 0x0000000000017941 */ /* 0x000fea0003800000 */
.L_x_90:
        /* <DEDUP_REMOVED lines=10> */
.L_x_93:
[----:B------:R-:W-:Y:S05]  /*3b20*/  BSYNC B1 ;  /* 0x0000000000017941 */ /* 0x000fea0003800000 */
.L_x_92:
        /* <DEDUP_REMOVED lines=9> */
.L_x_95:
[----:B------:R-:W-:Y:S05]  /*3bc0*/  BSYNC B1 ;  /* 0x0000000000017941 */ /* 0x000fea0003800000 */
.L_x_94:
        /* <DEDUP_REMOVED lines=9> */
.L_x_97:
[----:B------:R-:W-:Y:S05]  /*3c60*/  BSYNC B1 ;  /* 0x0000000000017941 */ /* 0x000fea0003800000 */
.L_x_96:
        /* <DEDUP_REMOVED lines=10> */
.L_x_99:
[----:B------:R-:W-:Y:S05]  /*3d10*/  BSYNC B1 ;  /* 0x0000000000017941 */ /* 0x000fea0003800000 */
.L_x_98:
        /* <DEDUP_REMOVED lines=10> */
.L_x_101:
[----:B------:R-:W-:Y:S05]  /*3dc0*/  BSYNC B1 ;  /* 0x0000000000017941 */ /* 0x000fea0003800000 */
.L_x_100:
        /* <DEDUP_REMOVED lines=9> */
.L_x_103:
[----:B------:R-:W-:Y:S05]  /*3e60*/  BSYNC B1 ;  /* 0x0000000000017941 */ /* 0x000fea0003800000 */
.L_x_102:
        /* <DEDUP_REMOVED lines=9> */
.L_x_105:
[----:B------:R-:W-:Y:S05]  /*3f00*/  BSYNC B1 ;  /* 0x0000000000017941 */ /* 0x000fea0003800000 */
.L_x_104:
        /* <DEDUP_REMOVED lines=10> */
.L_x_107:
[----:B------:R-:W-:Y:S05]  /*3fb0*/  BSYNC B1 ;  /* 0x0000000000017941 */ /* 0x000fea0003800000 */
.L_x_106:
        /* <DEDUP_REMOVED lines=10> */
.L_x_109:
[----:B------:R-:W-:Y:S05]  /*4060*/  BSYNC B1 ;  /* 0x0000000000017941 */ /* 0x000fea0003800000 */
.L_x_108:
        /* <DEDUP_REMOVED lines=9> */
.L_x_111:
[----:B------:R-:W-:Y:S05]  /*4100*/  BSYNC B1 ;  /* 0x0000000000017941 */ /* 0x000fea0003800000 */
.L_x_110:
        /* <DEDUP_REMOVED lines=9> */
.L_x_113:
[----:B------:R-:W-:Y:S05]  /*41a0*/  BSYNC B1 ;  /* 0x0000000000017941 */ /* 0x000fea0003800000 */
.L_x_112:
        /* <DEDUP_REMOVED lines=10> */
.L_x_115:
[----:B------:R-:W-:Y:S05]  /*4250*/  BSYNC B1 ;  /* 0x0000000000017941 */ /* 0x000fea0003800000 */
.L_x_114:
        /* <DEDUP_REMOVED lines=10> */
.L_x_117:
[----:B------:R-:W-:Y:S05]  /*4300*/  BSYNC B1 ;  /* 0x0000000000017941 */ /* 0x000fea0003800000 */
.L_x_116:
        /* <DEDUP_REMOVED lines=9> */
.L_x_119:
[----:B------:R-:W-:Y:S05]  /*43a0*/  BSYNC B1 ;  /* 0x0000000000017941 */ /* 0x000fea0003800000 */
.L_x_118:
        /* <DEDUP_REMOVED lines=9> */
.L_x_121:
[----:B------:R-:W-:Y:S05]  /*4440*/  BSYNC B1 ;  /* 0x0000000000017941 */ /* 0x000fea0003800000 */
.L_x_120:
        /* <DEDUP_REMOVED lines=10> */
.L_x_123:
[----:B------:R-:W-:Y:S05]  /*44f0*/  BSYNC B1 ;  /* 0x0000000000017941 */ /* 0x000fea0003800000 */
.L_x_122:
        /* <DEDUP_REMOVED lines=10> */
.L_x_125:
[----:B------:R-:W-:Y:S05]  /*45a0*/  BSYNC B1 ;  /* 0x0000000000017941 */ /* 0x000fea0003800000 */
.L_x_124:
        /* <DEDUP_REMOVED lines=9> */
.L_x_127:
[----:B------:R-:W-:Y:S05]  /*4640*/  BSYNC B1 ;  /* 0x0000000000017941 */ /* 0x000fea0003800000 */
.L_x_126:
        /* <DEDUP_REMOVED lines=9> */
.L_x_129:
[----:B------:R-:W-:Y:S05]  /*46e0*/  BSYNC B1 ;  /* 0x0000000000017941 */ /* 0x000fea0003800000 */
.L_x_128:
        /* <DEDUP_REMOVED lines=10> */
.L_x_131:
[----:B------:R-:W-:Y:S05]  /*4790*/  BSYNC B1 ;  /* 0x0000000000017941 */ /* 0x000fea0003800000 */
.L_x_130:
        /* <DEDUP_REMOVED lines=10> */
.L_x_133:
[----:B------:R-:W-:Y:S05]  /*4840*/  BSYNC B1 ;  /* 0x0000000000017941 */ /* 0x000fea0003800000 */
.L_x_132:
        /* <DEDUP_REMOVED lines=9> */
.L_x_135:
[----:B------:R-:W-:Y:S05]  /*48e0*/  BSYNC B1 ;  /* 0x0000000000017941 */ /* 0x000fea0003800000 */
.L_x_134:
        /* <DEDUP_REMOVED lines=9> */
.L_x_137:
[----:B------:R-:W-:Y:S05]  /*4980*/  BSYNC B1 ;  /* 0x0000000000017941 */ /* 0x000fea0003800000 */
.L_x_136:
        /* <DEDUP_REMOVED lines=10> */
.L_x_139:
[----:B------:R-:W-:Y:S05]  /*4a30*/  BSYNC B1 ;  /* 0x0000000000017941 */ /* 0x000fea0003800000 */
.L_x_138:
        /* <DEDUP_REMOVED lines=10> */
.L_x_141:
[----:B------:R-:W-:Y:S05]  /*4ae0*/  BSYNC B1 ;  /* 0x0000000000017941 */ /* 0x000fea0003800000 */
.L_x_140:
        /* <DEDUP_REMOVED lines=9> */
.L_x_143:
[----:B------:R-:W-:Y:S05]  /*4b80*/  BSYNC B1 ;  /* 0x0000000000017941 */ /* 0x000fea0003800000 */
.L_x_142:
        /* <DEDUP_REMOVED lines=9> */
.L_x_145:
[----:B------:R-:W-:Y:S05]  /*4c20*/  BSYNC B1 ;  /* 0x0000000000017941 */ /* 0x000fea0003800000 */
.L_x_144:
        /* <DEDUP_REMOVED lines=10> */
.L_x_147:
[----:B------:R-:W-:Y:S05]  /*4cd0*/  BSYNC B1 ;  /* 0x0000000000017941 */ /* 0x000fea0003800000 */
.L_x_146:
[----:B-----5:R-:W-:Y:S01]  /*4ce0*/  LOP3.LUT R5, R24, 0xffffe000, RZ, 0xc0, !PT ;  /* 0xffffe00018057812 */ /* 0x020fe200078ec0ff */
[----:B------:R-:W-:Y:S01]  /*4cf0*/  BSSY B1, `(.L_x_148) ;  /* 0x000000b000017945 */ /* 0x000fe20003800000 */
[----:B------:R-:W-:Y:S01]  /*4d00*/  ISETP.GT.AND P1, PT, R4, 0x79, PT ;  /* 0x000000790400780c */ /* 0x000fe20003f24270 */
[----:B------:R-:W-:Y:S02]  /*4d10*/  @P2 IMAD.MOV.U32 R4, RZ, RZ, R10 ;  /* 0x000000ffff042224 */ /* 0x000fe400078e000a */
[----:B------:R-:W-:Y:S01]  /*4d20*/  FMUL R5, R5, R88 ;  /* 0x0000005805057220 */ /* 0x000fe20000400000 */
[----:B------:R-:W-:-:S03]  /*4d30*/  ISETP.GT.AND P3, PT, R3, RZ, P1 ;  /* 0x000000ff0300720c */ /* 0x000fc60000f64270 */
[----:B------:R-:W-:Y:S01]  /*4d40*/  FFMA R15, R84, R19, R5 ;  /* 0x00000013540f7223 */ /* 0x000fe20000000005 */
[----:B------:R-:W-:-:S04]  /*4d50*/  @P2 IMAD.MOV.U32 R5, RZ, RZ, R11 ;  /* 0x000000ffff052224 */ /* 0x000fc800078e000b */
[----:B------:R-:W-:-:S05]  /*4d60*/  F2FP.TF32.F32.PACK_B R15, R15 ;  /* 0x0000000fff0f723e */ /* 0x000fca00024050ff */
[----:B------:R0:W-:Y:S01]  /*4d70*/  @P2 STG.E desc[UR36][R4.64+0x1e0], R15 ;  /* 0x0001e00f04002986 */ /* 0x0001e2000c101924 */
[----:B------:R-:W-:Y:S05]  /*4d80*/  @!P3 BRA `(.L_x_149) ;  /* 0x000000000004b947 */ /* 0x000fea0003800000 */
[----:B------:R0:W5:Y:S02]  /*4d90*/  LDG.E.LTC128B R24, desc[UR36][R6.64+0x1e4] ;  /* 0x0001e42406187981 */ /* 0x000164000c1e1920 */
.L_x_149:
[----:B------:R-:W-:Y:S05]  /*4da0*/  BSYNC B1 ;  /* 0x0000000000017941 */ /* 0x000fea0003800000 */
.L_x_148:
        /* <DEDUP_REMOVED lines=9> */
.L_x_151:
[----:B------:R-:W-:Y:S05]  /*4e40*/  BSYNC B1 ;  /* 0x0000000000017941 */ /* 0x000fea0003800000 */
.L_x_150:
[----:B-----5:R-:W-:Y:S01]  /*4e50*/  LOP3.LUT R5, R24, 0xffffe000, RZ, 0xc0, !PT ;  /* 0xffffe00018057812 */ /* 0x020fe200078ec0ff */
[----:B------:R-:W-:Y:S01]  /*4e60*/  @P0 IMAD.MOV.U32 R4, RZ, RZ, R12 ;  /* 0x000000ffff040224 */ /* 0x000fe200078e000c */
[----:B------:R-:W-:Y:S01]  /*4e70*/  ISETP.GT.AND P1, PT, R3, 0x8, P1 ;  /* 0x000000080300780c */ /* 0x000fe20000f24270 */
[----:B------:R-:W-:Y:S02]  /*4e80*/  BSSY B1, `(.L_x_152) ;  /* 0x0000008000017945 */ /* 0x000fe40003800000 */
[----:B------:R-:W-:-:S04]  /*4e90*/  FMUL R5, R5, R88 ;  /* 0x0000005805057220 */ /* 0x000fc80000400000 */
[----:B-1----:R-:W-:Y:S01]  /*4ea0*/  FFMA R7, R86, R19, R5 ;  /* 0x0000001356077223 */ /* 0x002fe20000000005 */
[----:B------:R-:W-:-:S04]  /*4eb0*/  @P0 IMAD.MOV.U32 R5, RZ, RZ, R13 ;  /* 0x000000ffff050224 */ /* 0x000fc800078e000d */
[----:B------:R-:W-:-:S05]  /*4ec0*/  F2FP.TF32.F32.PACK_B R7, R7 ;  /* 0x00000007ff07723e */ /* 0x000fca00024050ff */
[----:B------:R1:W-:Y:S01]  /*4ed0*/  @P0 STG.E desc[UR36][R4.64+0x1e0], R7 ;  /* 0x0001e00704000986 */ /* 0x0003e2000c101924 */
[----:B------:R-:W-:Y:S05]  /*4ee0*/  @!P1 BRA `(.L_x_153) ;  /* 0x0000000000049947 */ /* 0x000fea0003800000 */
[----:B------:R0:W5:Y:S02]  /*4ef0*/  LDG.E.LTC128B R24, desc[UR36][R8.64+0x1e4] ;  /* 0x0001e42408187981 */ /* 0x000164000c1e1920 */
.L_x_153:
[----:B------:R-:W-:Y:S05]  /*4f00*/  BSYNC B1 ;  /* 0x0000000000017941 */ /* 0x000fea0003800000 */
.L_x_152:
[----:B------:R-:W-:Y:S05]  /*4f10*/  @!P1 BRA `(.L_x_154) ;  /* 0x0000001000e89947 */ /* 0x000fea0003800000 */
[----:B-----5:R-:W-:-:S05]  /*4f20*/  LOP3.LUT R3, R24, 0xffffe000, RZ, 0xc0, !PT ;  /* 0xffffe00018037812 */ /* 0x020fca00078ec0ff */
[----:B-1----:R-:W-:-:S04]  /*4f30*/  FMUL R4, R3, R88 ;  /* 0x0000005803047220 */ /* 0x002fc80000400000 */
[----:B------:R-:W-:-:S05]  /*4f40*/  FFMA R87, R87, R19, R4 ;  /* 0x0000001357577223 */ /* 0x000fca0000000004 */
[----:B------:R-:W-:-:S05]  /*4f50*/  F2FP.TF32.F32.PACK_B R87, R87 ;  /* 0x00000057ff57723e */ /* 0x000fca00024050ff */
[----:B------:R1:W-:Y:S01]  /*4f60*/  STG.E desc[UR36][R12.64+0x1e4], R87 ;  /* 0x0001e4570c007986 */ /* 0x0003e2000c101924 */
[----:B------:R-:W-:Y:S05]  /*4f70*/  BRA `(.L_x_154) ;  /* 0x0000001000d07947 */ /* 0x000fea0003800000 */
.L_x_29:
[----:B------:R-:W-:Y:S01]  /*4f80*/  ISETP.GT.AND P4, PT, R4, 0x1, PT ;  /* 0x000000010400780c */ /* 0x000fe20003f84270 */
[----:B------:R-:W-:Y:S01]  /*4f90*/  ULDC.64 UR4, c[0x0][0x5c0] ;  /* 0x0001700000047ab9 */ /* 0x000fe20000000a00 */
[-C--:B------:R-:W-:Y:S01]  /*4fa0*/  FMUL R5, R24, R19.reuse ;  /* 0x0000001318057220 */ /* 0x080fe20000400000 */
[----:B------:R-:W-:Y:S01]  /*4fb0*/  LEA R6, P3, R102, UR4, 0x2 ;  /* 0x0000000466067c11 */ /* 0x000fe2000f8610ff */
[-C--:B------:R-:W-:Y:S01]  /*4fc0*/  FMUL R25, R25, R19.reuse ;  /* 0x0000001319197220 */ /* 0x080fe20000400000 */
[----:B------:R-:W-:Y:S01]  /*4fd0*/  ISETP.GT.AND P1, PT, R3, RZ, P4 ;  /* 0x000000ff0300720c */ /* 0x000fe20002724270 */
[-C--:B------:R-:W-:Y:S01]  /*4fe0*/  FMUL R11, R26, R19.reuse ;  /* 0x000000131a0b7220 */ /* 0x080fe20000400000 */
[----:B------:R-:W-:Y:S01]  /*4ff0*/  LEA.HI.X R7, R102, UR5, R113, 0x2, P3 ;  /* 0x0000000566077c11 */ /* 0x000fe200098f1471 */
[----:B------:R-:W-:Y:S01]  /*5000*/  FMUL R27, R27, R19 ;  /* 0x000000131b1b7220 */ /* 0x000fe20000400000 */
[----:B------:R-:W-:Y:S01]  /*5010*/  F2FP.TF32.F32.PACK_B R5, R5 ;  /* 0x00000005ff05723e */ /* 0x000fe200024050ff */
[----:B------:R-:W-:Y:S01]  /*5020*/  FMUL R29, R29, R19 ;  /* 0x000000131d1d7220 */ /* 0x000fe20000400000 */
[----:B------:R-:W-:Y:S01]  /*5030*/  F2FP.TF32.F32.PACK_B R25, R25 ;  /* 0x00000019ff19723e */ /* 0x000fe200024050ff */
[-C--:B------:R-:W-:Y:S01]  /*5040*/  FMUL R31, R31, R19.reuse ;  /* 0x000000131f1f7220 */ /* 0x080fe20000400000 */
[C---:B------:R-:W-:Y:S01]  /*5050*/  SHF.L.U64.HI R9, R92.reuse, 0x2, R91 ;  /* 0x000000025c097819 */ /* 0x040fe2000001025b */
[----:B------:R0:W-:Y:S01]  /*5060*/  @P2 STG.E desc[UR36][R6.64], R5 ;  /* 0x0000000506002986 */ /* 0x0001e2000c101924 */
[----:B------:R-:W-:Y:S01]  /*5070*/  LEA R8, P3, R92, R6, 0x2 ;  /* 0x000000065c087211 */ /* 0x000fe200078610ff */
[-C--:B------:R-:W-:Y:S01]  /*5080*/  FMUL R13, R32, R19.reuse ;  /* 0x00000013200d7220 */ /* 0x080fe20000400000 */
[C---:B------:R-:W-:Y:S01]  /*5090*/  ISETP.GT.AND P2, PT, R4.reuse, 0x8, PT ;  /* 0x000000080400780c */ /* 0x040fe20003f44270 */
[----:B------:R-:W-:Y:S01]  /*50a0*/  @P1 STG.E desc[UR36][R6.64+0x4], R25 ;  /* 0x0000041906001986 */ /* 0x000fe2000c101924 */
[----:B------:R-:W-:Y:S01]  /*50b0*/  ISETP.GT.AND P1, PT, R4, 0x9, PT ;  /* 0x000000090400780c */ /* 0x000fe20003f24270 */
[----:B------:R-:W-:Y:S01]  /*50c0*/  IMAD.X R9, R9, 0x1, R7, P3 ;  /* 0x0000000109097824 */ /* 0x000fe200018e0607 */
[----:B------:R-:W-:Y:S01]  /*50d0*/  ISETP.GT.AND P0, PT, R3, 0x8, P0 ;  /* 0x000000080300780c */ /* 0x000fe20000704270 */
[-C--:B------:R-:W-:Y:S01]  /*50e0*/  FMUL R33, R33, R19.reuse ;  /* 0x0000001321217220 */ /* 0x080fe20000400000 */
[----:B------:R-:W-:Y:S01]  /*50f0*/  ISETP.GT.AND P4, PT, R3, 0x8, P4 ;  /* 0x000000080300780c */ /* 0x000fe20002784270 */
[-C--:B------:R-:W-:Y:S01]  /*5100*/  FMUL R35, R35, R19.reuse ;  /* 0x0000001323237220 */ /* 0x080fe20000400000 */
[C---:B------:R-:W-:Y:S01]  /*5110*/  ISETP.GT.AND P5, PT, R3.reuse, RZ, P2 ;  /* 0x000000ff0300720c */ /* 0x040fe200017a4270 */
[-C--:B0-----:R-:W-:Y:S01]  /*5120*/  FMUL R5, R28, R19.reuse ;  /* 0x000000131c057220 */ /* 0x081fe20000400000 */
[----:B------:R-:W-:Y:S01]  /*5130*/  ISETP.GT.AND P3, PT, R3, RZ, P1 ;  /* 0x000000ff0300720c */ /* 0x000fe20000f64270 */
[----:B------:R-:W-:Y:S01]  /*5140*/  FMUL R37, R37, R19 ;  /* 0x0000001325257220 */ /* 0x000fe20000400000 */
[----:B------:R-:W-:Y:S01]  /*5150*/  F2FP.TF32.F32.PACK_B R11, R11 ;  /* 0x0000000bff0b723e */ /* 0x000fe200024050ff */
[----:B------:R-:W-:Y:S01]  /*5160*/  FMUL R39, R39, R19 ;  /* 0x0000001327277220 */ /* 0x000fe20000400000 */
[----:B------:R-:W-:Y:S01]  /*5170*/  F2FP.TF32.F32.PACK_B R27, R27 ;  /* 0x0000001bff1b723e */ /* 0x000fe200024050ff */
[----:B------:R-:W-:Y:S01]  /*5180*/  FMUL R41, R41, R19 ;  /* 0x0000001329297220 */ /* 0x000fe20000400000 */
[----:B------:R-:W-:Y:S01]  /*5190*/  F2FP.TF32.F32.PACK_B R5, R5 ;  /* 0x00000005ff05723e */ /* 0x000fe200024050ff */
[----:B------:R0:W-:Y:S01]  /*51a0*/  @P0 STG.E desc[UR36][R8.64], R11 ;  /* 0x0000000b08000986 */ /* 0x0001e2000c101924 */
[----:B------:R-:W-:Y:S01]  /*51b0*/  F2FP.TF32.F32.PACK_B R29, R29 ;  /* 0x0000001dff1d723e */ /* 0x000fe200024050ff */
[-C--:B------:R-:W-:Y:S01]  /*51c0*/  FMUL R43, R43, R19.reuse ;  /* 0x000000132b2b7220 */ /* 0x080fe20000400000 */
[C---:B------:R-:W-:Y:S01]  /*51d0*/  ISETP.GT.AND P0, PT, R4.reuse, 0x10, PT ;  /* 0x000000100400780c */ /* 0x040fe20003f04270 */
[----:B------:R-:W-:Y:S01]  /*51e0*/  @P4 STG.E desc[UR36][R8.64+0x4], R27 ;  /* 0x0000041b08004986 */ /* 0x000fe2000c101924 */
[----:B------:R-:W-:Y:S01]  /*51f0*/  ISETP.GT.AND P2, PT, R3, 0x8, P2 ;  /* 0x000000080300780c */ /* 0x000fe20001744270 */
[-C--:B------:R-:W-:Y:S01]  /*5200*/  FMUL R45, R45, R19.reuse ;  /* 0x000000132d2d7220 */ /* 0x080fe20000400000 */
[C---:B------:R-:W-:Y:S01]  /*5210*/  ISETP.GT.AND P1, PT, R3.reuse, 0x8, P1 ;  /* 0x000000080300780c */ /* 0x040fe20000f24270 */
[----:B------:R1:W-:Y:S01]  /*5220*/  @P5 STG.E desc[UR36][R6.64+0x20], R5 ;  /* 0x0000200506005986 */ /* 0x0003e2000c101924 */
[----:B------:R-:W-:Y:S01]  /*5230*/  ISETP.GT.AND P5, PT, R3, RZ, P0 ;  /* 0x000000ff0300720c */ /* 0x000fe200007a4270 */
[----:B------:R-:W-:Y:S01]  /*5240*/  FMUL R47, R47, R19 ;  /* 0x000000132f2f7220 */ /* 0x000fe20000400000 */
[----:B------:R-:W-:Y:S01]  /*5250*/  F2FP.TF32.F32.PACK_B R31, R31 ;  /* 0x0000001fff1f723e */ /* 0x000fe200024050ff */
[----:B------:R-:W-:Y:S01]  /*5260*/  @P3 STG.E desc[UR36][R6.64+0x24], R29 ;  /* 0x0000241d06003986 */ /* 0x000fe2000c101924 */
[----:B------:R-:W-:Y:S01]  /*5270*/  ISETP.GT.AND P3, PT, R4, 0x11, PT ;  /* 0x000000110400780c */ /* 0x000fe20003f64270 */
[----:B0-----:R-:W-:Y:S01]  /*5280*/  FMUL R11, R30, R19 ;  /* 0x000000131e0b7220 */ /* 0x001fe20000400000 */
[----:B------:R-:W-:Y:S01]  /*5290*/  F2FP.TF32.F32.PACK_B R13, R13 ;  /* 0x0000000dff0d723e */ /* 0x000fe200024050ff */
[-C--:B------:R-:W-:Y:S01]  /*52a0*/  FMUL R49, R49, R19.reuse ;  /* 0x0000001331317220 */ /* 0x080fe20000400000 */
[----:B------:R-:W-:Y:S01]  /*52b0*/  ISETP.GT.AND P4, PT, R3, RZ, P3 ;  /* 0x000000ff0300720c */ /* 0x000fe20001f84270 */
[----:B------:R-:W-:Y:S01]  /*52c0*/  FMUL R51, R51, R19 ;  /* 0x0000001333337220 */ /* 0x000fe20000400000 */
[----:B------:R-:W-:Y:S01]  /*52d0*/  F2FP.TF32.F32.PACK_B R11, R11 ;  /* 0x0000000bff0b723e */ /* 0x000fe200024050ff */
[----:B-1----:R-:W-:Y:S01]  /*52e0*/  FMUL R5, R34, R19 ;  /* 0x0000001322057220 */ /* 0x002fe20000400000 */
[----:B------:R-:W-:Y:S01]  /*52f0*/  F2FP.TF32.F32.PACK_B R33, R33 ;  /* 0x00000021ff21723e */ /* 0x000fe200024050ff */
[-C--:B------:R-:W-:Y:S01]  /*5300*/  FMUL R53, R53, R19.reuse ;  /* 0x0000001335357220 */ /* 0x080fe20000400000 */
[----:B------:R-:W-:Y:S01]  /*5310*/  ISETP.GT.AND P0, PT, R3, 0x8, P0 ;  /* 0x000000080300780c */ /* 0x000fe20000704270 */
[----:B------:R0:W-:Y:S01]  /*5320*/  @P2 STG.E desc[UR36][R8.64+0x20], R11 ;  /* 0x0000200b08002986 */ /* 0x0001e2000c101924 */
[C---:B------:R-:W-:Y:S01]  /*5330*/  ISETP.GT.AND P2, PT, R4.reuse, 0x19, PT ;  /* 0x000000190400780c */ /* 0x040fe20003f44270 */
[----:B------:R-:W-:Y:S01]  /*5340*/  FMUL R55, R55, R19 ;  /* 0x0000001337377220 */ /* 0x000fe20000400000 */
[----:B------:R-:W-:Y:S01]  /*5350*/  F2FP.TF32.F32.PACK_B R5, R5 ;  /* 0x00000005ff05723e */ /* 0x000fe200024050ff */
[----:B------:R-:W-:Y:S01]  /*5360*/  @P1 STG.E desc[UR36][R8.64+0x24], R31 ;  /* 0x0000241f08001986 */ /* 0x000fe2000c101924 */
[----:B------:R-:W-:Y:S01]  /*5370*/  ISETP.GT.AND P1, PT, R4, 0x18, PT ;  /* 0x000000180400780c */ /* 0x000fe20003f24270 */
[----:B------:R-:W-:Y:S01]  /*5380*/  FMUL R57, R57, R19 ;  /* 0x0000001339397220 */ /* 0x000fe20000400000 */
[----:B------:R-:W-:Y:S01]  /*5390*/  F2FP.TF32.F32.PACK_B R35, R35 ;  /* 0x00000023ff23723e */ /* 0x000fe200024050ff */
[----:B------:R1:W-:Y:S01]  /*53a0*/  @P5 STG.E desc[UR36][R6.64+0x40], R13 ;  /* 0x0000400d06005986 */ /* 0x0003e2000c101924 */
[----:B------:R-:W-:Y:S01]  /*53b0*/  ISETP.GT.AND P5, PT, R3, RZ, P1 ;  /* 0x000000ff0300720c */ /* 0x000fe20000fa4270 */
[----:B------:R-:W-:Y:S01]  /*53c0*/  FMUL R59, R59, R19 ;  /* 0x000000133b3b7220 */ /* 0x000fe20000400000 */
[----:B------:R-:W-:Y:S01]  /*53d0*/  F2FP.TF32.F32.PACK_B R37, R37 ;  /* 0x00000025ff25723e */ /* 0x000fe200024050ff */
[----:B------:R-:W-:Y:S01]  /*53e0*/  @P4 STG.E desc[UR36][R6.64+0x44], R33 ;  /* 0x0000442106004986 */ /* 0x000fe2000c101924 */
[C---:B------:R-:W-:Y:S01]  /*53f0*/  ISETP.GT.AND P4, PT, R3.reuse, 0x8, P3 ;  /* 0x000000080300780c */ /* 0x040fe20001f84270 */
[-C--:B0-----:R-:W-:Y:S01]  /*5400*/  FMUL R11, R36, R19.reuse ;  /* 0x00000013240b7220 */ /* 0x081fe20000400000 */
[----:B------:R-:W-:Y:S01]  /*5410*/  ISETP.GT.AND P3, PT, R3, RZ, P2 ;  /* 0x000000ff0300720c */ /* 0x000fe20001764270 */
[----:B------:R0:W-:Y:S01]  /*5420*/  @P0 STG.E desc[UR36][R8.64+0x40], R5 ;  /* 0x0000400508000986 */ /* 0x0001e2000c101924 */
[----:B------:R-:W-:Y:S01]  /*5430*/  ISETP.GT.AND P0, PT, R4, 0x20, PT ;  /* 0x000000200400780c */ /* 0x000fe20003f04270 */
[----:B------:R-:W-:Y:S01]  /*5440*/  FMUL R61, R61, R19 ;  /* 0x000000133d3d7220 */ /* 0x000fe20000400000 */
[----:B------:R-:W-:Y:S01]  /*5450*/  F2FP.TF32.F32.PACK_B R11, R11 ;  /* 0x0000000bff0b723e */ /* 0x000fe200024050ff */
[-C--:B-1----:R-:W-:Y:S01]  /*5460*/  FMUL R13, R40, R19.reuse ;  /* 0x00000013280d7220 */ /* 0x082fe20000400000 */
[----:B------:R-:W-:Y:S01]  /*5470*/  ISETP.GT.AND P1, PT, R3, 0x8, P1 ;  /* 0x000000080300780c */ /* 0x000fe20000f24270 */
[----:B------:R-:W-:Y:S01]  /*5480*/  FMUL R63, R63, R19 ;  /* 0x000000133f3f7220 */ /* 0x000fe20000400000 */
[----:B------:R-:W-:Y:S01]  /*5490*/  F2FP.TF32.F32.PACK_B R39, R39 ;  /* 0x00000027ff27723e */ /* 0x000fe200024050ff */
[----:B------:R-:W-:Y:S01]  /*54a0*/  FMUL R65, R65, R19 ;  /* 0x0000001341417220 */ /* 0x000fe20000400000 */
[----:B------:R-:W-:Y:S01]  /*54b0*/  F2FP.TF32.F32.PACK_B R13, R13 ;  /* 0x0000000dff0d723e */ /* 0x000fe200024050ff */
[----:B------:R-:W-:Y:S01]  /*54c0*/  @P4 STG.E desc[UR36][R8.64+0x44], R35 ;  /* 0x0000442308004986 */ /* 0x000fe2000c101924 */
[C---:B------:R-:W-:Y:S01]  /*54d0*/  ISETP.GT.AND P4, PT, R3.reuse, 0x8, P2 ;  /* 0x000000080300780c */ /* 0x040fe20001784270 */
[-C--:B0-----:R-:W-:Y:S01]  /*54e0*/  FMUL R5, R38, R19.reuse ;  /* 0x0000001326057220 */ /* 0x081fe20000400000 */
[C---:B------:R-:W-:Y:S01]  /*54f0*/  ISETP.GT.AND P2, PT, R4.reuse, 0x21, PT ;  /* 0x000000210400780c */ /* 0x040fe20003f44270 */
[----:B------:R0:W-:Y:S01]  /*5500*/  @P5 STG.E desc[UR36][R6.64+0x60], R11 ;  /* 0x0000600b06005986 */ /* 0x0001e2000c101924 */
[----:B------:R-:W-:Y:S01]  /*5510*/  ISETP.GT.AND P5, PT, R3, RZ, P0 ;  /* 0x000000ff0300720c */ /* 0x000fe200007a4270 */
[----:B------:R-:W-:Y:S01]  /*5520*/  FMUL R67, R67, R19 ;  /* 0x0000001343437220 */ /* 0x000fe20000400000 */
[----:B------:R-:W-:Y:S01]  /*5530*/  F2FP.TF32.F32.PACK_B R5, R5 ;  /* 0x00000005ff05723e */ /* 0x000fe200024050ff */
[----:B------:R-:W-:Y:S01]  /*5540*/  @P3 STG.E desc[UR36][R6.64+0x64], R37 ;  /* 0x0000642506003986 */ /* 0x000fe2000c101924 */
[----:B------:R-:W-:Y:S01]  /*5550*/  ISETP.GT.AND P3, PT, R3, RZ, P2 ;  /* 0x000000ff0300720c */ /* 0x000fe20001764270 */
[----:B------:R-:W-:Y:S01]  /*5560*/  FMUL R69, R69, R19 ;  /* 0x0000001345457220 */ /* 0x000fe20000400000 */
[----:B------:R-:W-:Y:S01]  /*5570*/  F2FP.TF32.F32.PACK_B R41, R41 ;  /* 0x00000029ff29723e */ /* 0x000fe200024050ff */
[----:B------:R1:W-:Y:S01]  /*5580*/  @P1 STG.E desc[UR36][R8.64+0x60], R5 ;  /* 0x0000600508001986 */ /* 0x0003e2000c101924 */
[----:B------:R-:W-:Y:S01]  /*5590*/  ISETP.GT.AND P1, PT, R4, 0x28, PT ;  /* 0x000000280400780c */ /* 0x000fe20003f24270 */
[-C--:B------:R-:W-:Y:S01]  /*55a0*/  FMUL R71, R71, R19.reuse ;  /* 0x0000001347477220 */ /* 0x080fe20000400000 */
[C---:B------:R-:W-:Y:S01]  /*55b0*/  ISETP.GT.AND P0, PT, R3.reuse, 0x8, P0 ;  /* 0x000000080300780c */ /* 0x040fe20000704270 */
[----:B------:R-:W-:Y:S01]  /*55c0*/  @P4 STG.E desc[UR36][R8.64+0x64], R39 ;  /* 0x0000642708004986 */ /* 0x000fe2000c101924 */
[C---:B------:R-:W-:Y:S01]  /*55d0*/  ISETP.GT.AND P4, PT, R3.reuse, 0x8, P2 ;  /* 0x000000080300780c */ /* 0x040fe20001784270 */
[-C--:B0-----:R-:W-:Y:S01]  /*55e0*/  FMUL R11, R44, R19.reuse ;  /* 0x000000132c0b7220 */ /* 0x081fe20000400000 */
[----:B------:R-:W-:Y:S01]  /*55f0*/  ISETP.GT.AND P2, PT, R4, 0x29, PT ;  /* 0x000000290400780c */ /* 0x000fe20003f44270 */
[----:B------:R0:W-:Y:S01]  /*5600*/  @P5 STG.E desc[UR36][R6.64+0x80], R13 ;  /* 0x0000800d06005986 */ /* 0x0001e2000c101924 */
[----:B------:R-:W-:Y:S01]  /*5610*/  ISETP.GT.AND P5, PT, R3, RZ, P1 ;  /* 0x000000ff0300720c */ /* 0x000fe20000fa4270 */
[----:B------:R-:W-:Y:S01]  /*5620*/  FMUL R73, R73, R19 ;  /* 0x0000001349497220 */ /* 0x000fe20000400000 */
[----:B------:R-:W-:Y:S01]  /*5630*/  F2FP.TF32.F32.PACK_B R43, R43 ;  /* 0x0000002bff2b723e */ /* 0x000fe200024050ff */
[-C--:B-1----:R-:W-:Y:S01]  /*5640*/  FMUL R5, R42, R19.reuse ;  /* 0x000000132a057220 */ /* 0x082fe20000400000 */
[----:B------:R-:W-:Y:S01]  /*5650*/  @P3 STG.E desc[UR36][R6.64+0x84], R41 ;  /* 0x0000842906003986 */ /* 0x000fe2000c101924 */
[----:B------:R-:W-:Y:S01]  /*5660*/  ISETP.GT.AND P3, PT, R3, RZ, P2 ;  /* 0x000000ff0300720c */ /* 0x000fe20001764270 */
[----:B------:R-:W-:Y:S01]  /*5670*/  FMUL R75, R75, R19 ;  /* 0x000000134b4b7220 */ /* 0x000fe20000400000 */
[----:B------:R-:W-:Y:S01]  /*5680*/  F2FP.TF32.F32.PACK_B R11, R11 ;  /* 0x0000000bff0b723e */ /* 0x000fe200024050ff */
[----:B------:R-:W-:Y:S01]  /*5690*/  FMUL R77, R77, R19 ;  /* 0x000000134d4d7220 */ /* 0x000fe20000400000 */
[----:B------:R-:W-:Y:S01]  /*56a0*/  F2FP.TF32.F32.PACK_B R5, R5 ;  /* 0x00000005ff05723e */ /* 0x000fe200024050ff */
[----:B------:R-:W-:Y:S01]  /*56b0*/  FMUL R79, R79, R19 ;  /* 0x000000134f4f7220 */ /* 0x000fe20000400000 */
[----:B------:R-:W-:Y:S01]  /*56c0*/  F2FP.TF32.F32.PACK_B R45, R45 ;  /* 0x0000002dff2d723e */ /* 0x000fe200024050ff */
[-C--:B0-----:R-:W-:Y:S01]  /*56d0*/  FMUL R13, R48, R19.reuse ;  /* 0x00000013300d7220 */ /* 0x081fe20000400000 */
[----:B------:R-:W-:Y:S01]  /*56e0*/  ISETP.GT.AND P1, PT, R3, 0x8, P1 ;  /* 0x000000080300780c */ /* 0x000fe20000f24270 */
[----:B------:R0:W-:Y:S01]  /*56f0*/  @P0 STG.E desc[UR36][R8.64+0x80], R5 ;  /* 0x0000800508000986 */ /* 0x0001e2000c101924 */
[----:B------:R-:W-:Y:S01]  /*5700*/  ISETP.GT.AND P0, PT, R4, 0x30, PT ;  /* 0x000000300400780c */ /* 0x000fe20003f04270 */
[----:B------:R-:W-:Y:S01]  /*5710*/  FMUL R81, R81, R19 ;  /* 0x0000001351517220 */ /* 0x000fe20000400000 */
[----:B------:R-:W-:Y:S01]  /*5720*/  F2FP.TF32.F32.PACK_B R47, R47 ;  /* 0x0000002fff2f723e */ /* 0x000fe200024050ff */
[----:B------:R-:W-:Y:S01]  /*5730*/  @P4 STG.E desc[UR36][R8.64+0x84], R43 ;  /* 0x0000842b08004986 */ /* 0x000fe2000c101924 */
[C---:B------:R-:W-:Y:S01]  /*5740*/  ISETP.GT.AND P4, PT, R3.reuse, 0x8, P2 ;  /* 0x000000080300780c */ /* 0x040fe20001784270 */
[-C--:B------:R-:W-:Y:S01]  /*5750*/  FMUL R15, R82, R19.reuse ;  /* 0x00000013520f7220 */ /* 0x080fe20000400000 */
[----:B------:R-:W-:Y:S01]  /*5760*/  ISETP.GT.AND P2, PT, R4, 0x31, PT ;  /* 0x000000310400780c */ /* 0x000fe20003f44270 */
[----:B------:R1:W-:Y:S01]  /*5770*/  @P5 STG.E desc[UR36][R6.64+0xa0], R11 ;  /* 0x0000a00b06005986 */ /* 0x0003e2000c101924 */
[----:B------:R-:W-:Y:S01]  /*5780*/  ISETP.GT.AND P5, PT, R3, RZ, P0 ;  /* 0x000000ff0300720c */ /* 0x000fe200007a4270 */
[----:B------:R-:W-:Y:S01]  /*5790*/  FMUL R83, R83, R19 ;  /* 0x0000001353537220 */ /* 0x000fe20000400000 */
[----:B------:R-:W-:Y:S01]  /*57a0*/  F2FP.TF32.F32.PACK_B R13, R13 ;  /* 0x0000000dff0d723e */ /* 0x000fe200024050ff */
[-C--:B0-----:R-:W-:Y:S01]  /*57b0*/  FMUL R5, R46, R19.reuse ;  /* 0x000000132e057220 */ /* 0x081fe20000400000 */
[----:B------:R-:W-:Y:S01]  /*57c0*/  @P3 STG.E desc[UR36][R6.64+0xa4], R45 ;  /* 0x0000a42d06003986 */ /* 0x000fe2000c101924 */
[----:B------:R-:W-:Y:S01]  /*57d0*/  ISETP.GT.AND P3, PT, R3, RZ, P2 ;  /* 0x000000ff0300720c */ /* 0x000fe20001764270 */
[----:B------:R-:W-:Y:S01]  /*57e0*/  FMUL R21, R84, R19 ;  /* 0x0000001354157220 */ /* 0x000fe20000400000 */
[----:B------:R-:W-:Y:S01]  /*57f0*/  F2FP.TF32.F32.PACK_B R49, R49 ;  /* 0x00000031ff31723e */ /* 0x000fe200024050ff */
[----:B------:R-:W-:Y:S01]  /*5800*/  FMUL R85, R85, R19 ;  /* 0x0000001355557220 */ /* 0x000fe20000400000 */
[----:B------:R-:W-:Y:S01]  /*5810*/  F2FP.TF32.F32.PACK_B R5, R5 ;  /* 0x00000005ff05723e */ /* 0x000fe200024050ff */
[-C--:B------:R-:W-:Y:S01]  /*5820*/  FMUL R87, R87, R19.reuse ;  /* 0x0000001357577220 */ /* 0x080fe20000400000 */
[----:B------:R-:W-:Y:S01]  /*5830*/  ISETP.GT.AND P0, PT, R3, 0x8, P0 ;  /* 0x000000080300780c */ /* 0x000fe20000704270 */
[----:B-1----:R-:W-:Y:S01]  /*5840*/  FMUL R11, R52, R19 ;  /* 0x00000013340b7220 */ /* 0x002fe20000400000 */
[----:B------:R-:W-:Y:S01]  /*5850*/  F2FP.TF32.F32.PACK_B R51, R51 ;  /* 0x00000033ff33723e */ /* 0x000fe200024050ff */
[----:B------:R0:W-:Y:S01]  /*5860*/  @P1 STG.E desc[UR36][R8.64+0xa0], R5 ;  /* 0x0000a00508001986 */ /* 0x0001e2000c101924 */
[----:B------:R-:W-:-:S02]  /*5870*/  ISETP.GT.AND P1, PT, R4, 0x38, PT ;  /* 0x000000380400780c */ /* 0x000fc40003f24270 */
[----:B------:R-:W-:Y:S01]  /*5880*/  F2FP.TF32.F32.PACK_B R11, R11 ;  /* 0x0000000bff0b723e */ /* 0x000fe200024050ff */
[----:B------:R-:W-:Y:S01]  /*5890*/  @P4 STG.E desc[UR36][R8.64+0xa4], R47 ;  /* 0x0000a42f08004986 */ /* 0x000fe2000c101924 */
[C---:B------:R-:W-:Y:S02]  /*58a0*/  ISETP.GT.AND P4, PT, R3.reuse, 0x8, P2 ;  /* 0x000000080300780c */ /* 0x040fe40001784270 */
[----:B------:R-:W-:Y:S01]  /*58b0*/  ISETP.GT.AND P2, PT, R4, 0x39, PT ;  /* 0x000000390400780c */ /* 0x000fe20003f44270 */
[----:B------:R1:W-:Y:S01]  /*58c0*/  @P5 STG.E desc[UR36][R6.64+0xc0], R13 ;  /* 0x0000c00d06005986 */ /* 0x0003e2000c101924 */
[C---:B------:R-:W-:Y:S02]  /*58d0*/  ISETP.GT.AND P5, PT, R3.reuse, RZ, P1 ;  /* 0x000000ff0300720c */ /* 0x040fe40000fa4270 */
[----:B------:R-:W-:Y:S01]  /*58e0*/  F2FP.TF32.F32.PACK_B R53, R53 ;  /* 0x00000035ff35723e */ /* 0x000fe200024050ff */
[----:B0-----:R-:W-:Y:S01]  /*58f0*/  FMUL R5, R50, R19 ;  /* 0x0000001332057220 */ /* 0x001fe20000400000 */
[----:B------:R-:W-:Y:S01]  /*5900*/  @P3 STG.E desc[UR36][R6.64+0xc4], R49 ;  /* 0x0000c43106003986 */ /* 0x000fe2000c101924 */
[----:B------:R-:W-:-:S02]  /*5910*/  ISETP.GT.AND P3, PT, R3, RZ, P2 ;  /* 0x000000ff0300720c */ /* 0x000fc40001764270 */
[----:B------:R-:W-:Y:S02]  /*5920*/  ISETP.GT.AND P1, PT, R3, 0x8, P1 ;  /* 0x000000080300780c */ /* 0x000fe40000f24270 */
[----:B------:R-:W-:Y:S01]  /*5930*/  F2FP.TF32.F32.PACK_B R5, R5 ;  /* 0x00000005ff05723e */ /* 0x000fe200024050ff */
[----:B-1----:R-:W-:Y:S01]  /*5940*/  FMUL R13, R56, R19 ;  /* 0x00000013380d7220 */ /* 0x002fe20000400000 */
[----:B------:R-:W-:-:S03]  /*5950*/  F2FP.TF32.F32.PACK_B R55, R55 ;  /* 0x00000037ff37723e */ /* 0x000fc600024050ff */
[----:B------:R0:W-:Y:S01]  /*5960*/  @P0 STG.E desc[UR36][R8.64+0xc0], R5 ;  /* 0x0000c00508000986 */ /* 0x0001e2000c101924 */
[C---:B------:R-:W-:Y:S02]  /*5970*/  ISETP.GT.AND P0, PT, R4.reuse, 0x40, PT ;  /* 0x000000400400780c */ /* 0x040fe40003f04270 */
        /* <DEDUP_REMOVED lines=71> */
[----:B------:R-:W-:Y:S01]  /*5df0*/  @P3 STG.E desc[UR36][R6.64+0x164], R69 ;  /* 0x0001644506003986 */ /* 0x000fe2000c101924 */
[----:B0-----:R-:W-:Y:S01]  /*5e00*/  FMUL R5, R70, R19 ;  /* 0x0000001346057220 */ /* 0x001fe20000400000 */
[----:B------:R-:W-:-:S02]  /*5e10*/  ISETP.GT.AND P3, PT, R3, RZ, P2 ;  /* 0x000000ff0300720c */ /* 0x000fc40001764270 */
[----:B------:R-:W-:Y:S02]  /*5e20*/  ISETP.GT.AND P0, PT, R3, 0x8, P0 ;  /* 0x000000080300780c */ /* 0x000fe40000704270 */
[----:B------:R-:W-:Y:S01]  /*5e30*/  F2FP.TF32.F32.PACK_B R5, R5 ;  /* 0x00000005ff05723e */ /* 0x000fe200024050ff */
[----:B-1----:R-:W-:Y:S01]  /*5e40*/  FMUL R11, R76, R19 ;  /* 0x000000134c0b7220 */ /* 0x002fe20000400000 */
[----:B------:R-:W-:-:S03]  /*5e50*/  F2FP.TF32.F32.PACK_B R75, R75 ;  /* 0x0000004bff4b723e */ /* 0x000fc600024050ff */
[----:B------:R0:W-:Y:S01]  /*5e60*/  @P1 STG.E desc[UR36][R8.64+0x160], R5 ;  /* 0x0001600508001986 */ /* 0x0001e2000c101924 */
[----:B------:R-:W-:Y:S02]  /*5e70*/  F2FP.TF32.F32.PACK_B R77, R77 ;  /* 0x0000004dff4d723e */ /* 0x000fe400024050ff */
[----:B------:R-:W-:Y:S01]  /*5e80*/  F2FP.TF32.F32.PACK_B R11, R11 ;  /* 0x0000000bff0b723e */ /* 0x000fe200024050ff */
[----:B------:R-:W-:Y:S01]  /*5e90*/  @P4 STG.E desc[UR36][R8.64+0x164], R71 ;  /* 0x0001644708004986 */ /* 0x000fe2000c101924 */
[C---:B------:R-:W-:Y:S02]  /*5ea0*/  ISETP.GT.AND P4, PT, R4.reuse, 0x68, PT ;  /* 0x000000680400780c */ /* 0x040fe40003f84270 */
[----:B------:R-:W-:Y:S01]  /*5eb0*/  F2FP.TF32.F32.PACK_B R79, R79 ;  /* 0x0000004fff4f723e */ /* 0x000fe200024050ff */
[----:B------:R1:W-:Y:S01]  /*5ec0*/  @P5 STG.E desc[UR36][R6.64+0x180], R13 ;  /* 0x0001800d06005986 */ /* 0x0003e2000c101924 */
[----:B------:R-:W-:Y:S02]  /*5ed0*/  ISETP.GT.AND P5, PT, R4, 0x69, PT ;  /* 0x000000690400780c */ /* 0x000fe40003fa4270 */
[----:B------:R-:W-:Y:S01]  /*5ee0*/  F2FP.TF32.F32.PACK_B R81, R81 ;  /* 0x00000051ff51723e */ /* 0x000fe200024050ff */
[----:B------:R-:W-:Y:S01]  /*5ef0*/  @P3 STG.E desc[UR36][R6.64+0x184], R73 ;  /* 0x0001844906003986 */ /* 0x000fe2000c101924 */
[C---:B------:R-:W-:Y:S01]  /*5f00*/  ISETP.GT.AND P3, PT, R3.reuse, 0x8, P2 ;  /* 0x000000080300780c */ /* 0x040fe20001764270 */
[----:B0-----:R-:W-:Y:S01]  /*5f10*/  FMUL R5, R74, R19 ;  /* 0x000000134a057220 */ /* 0x001fe20000400000 */
[----:B------:R-:W-:-:S02]  /*5f20*/  ISETP.GT.AND P2, PT, R3, RZ, P4 ;  /* 0x000000ff0300720c */ /* 0x000fc40002744270 */
[C---:B------:R-:W-:Y:S02]  /*5f30*/  ISETP.GT.AND P1, PT, R3.reuse, RZ, P5 ;  /* 0x000000ff0300720c */ /* 0x040fe40002f24270 */
[C---:B------:R-:W-:Y:S01]  /*5f40*/  ISETP.GT.AND P4, PT, R3.reuse, 0x8, P4 ;  /* 0x000000080300780c */ /* 0x040fe20002784270 */
[----:B-1----:R-:W-:Y:S01]  /*5f50*/  FMUL R13, R78, R19 ;  /* 0x000000134e0d7220 */ /* 0x002fe20000400000 */
[----:B------:R-:W-:Y:S02]  /*5f60*/  F2FP.TF32.F32.PACK_B R5, R5 ;  /* 0x00000005ff05723e */ /* 0x000fe400024050ff */
[----:B------:R-:W-:Y:S02]  /*5f70*/  ISETP.GT.AND P5, PT, R3, 0x8, P5 ;  /* 0x000000080300780c */ /* 0x000fe40002fa4270 */
[----:B------:R-:W-:Y:S01]  /*5f80*/  F2FP.TF32.F32.PACK_B R13, R13 ;  /* 0x0000000dff0d723e */ /* 0x000fe200024050ff */
[----:B------:R0:W-:Y:S01]  /*5f90*/  @P0 STG.E desc[UR36][R8.64+0x180], R5 ;  /* 0x0001800508000986 */ /* 0x0001e2000c101924 */
[----:B------:R-:W-:-:S02]  /*5fa0*/  ISETP.GT.AND P0, PT, R4, 0x79, PT ;  /* 0x000000790400780c */ /* 0x000fc40003f04270 */
[----:B------:R-:W-:Y:S01]  /*5fb0*/  F2FP.TF32.F32.PACK_B R15, R15 ;  /* 0x0000000fff0f723e */ /* 0x000fe200024050ff */
[----:B------:R-:W-:Y:S01]  /*5fc0*/  @P3 STG.E desc[UR36][R8.64+0x184], R75 ;  /* 0x0001844b08003986 */ /* 0x000fe2000c101924 */
[C---:B------:R-:W-:Y:S02]  /*5fd0*/  ISETP.GT.AND P3, PT, R4.reuse, 0x70, PT ;  /* 0x000000700400780c */ /* 0x040fe40003f64270 */
[----:B------:R-:W-:Y:S01]  /*5fe0*/  F2FP.TF32.F32.PACK_B R83, R83 ;  /* 0x00000053ff53723e */ /* 0x000fe200024050ff */
[----:B------:R1:W-:Y:S01]  /*5ff0*/  @P2 STG.E desc[UR36][R6.64+0x1a0], R11 ;  /* 0x0001a00b06002986 */ /* 0x0003e2000c101924 */
[C---:B------:R-:W-:Y:S02]  /*6000*/  ISETP.GT.AND P2, PT, R4.reuse, 0x71, PT ;  /* 0x000000710400780c */ /* 0x040fe40003f44270 */
[----:B------:R-:W-:Y:S01]  /*6010*/  F2FP.TF32.F32.PACK_B R21, R21 ;  /* 0x00000015ff15723e */ /* 0x000fe200024050ff */
[----:B------:R-:W-:Y:S01]  /*6020*/  @P1 STG.E desc[UR36][R6.64+0x1a4], R77 ;  /* 0x0001a44d06001986 */ /* 0x000fe2000c101924 */
[----:B------:R-:W-:Y:S01]  /*6030*/  ISETP.GT.AND P1, PT, R4, 0x78, PT ;  /* 0x000000780400780c */ /* 0x000fe20003f24270 */
[----:B------:R-:W-:Y:S01]  /*6040*/  @P4 IMAD.MOV.U32 R4, RZ, RZ, R8 ;  /* 0x000000ffff044224 */ /* 0x000fe200078e0008 */
[----:B------:R-:W-:Y:S01]  /*6050*/  F2FP.TF32.F32.PACK_B R85, R85 ;  /* 0x00000055ff55723e */ /* 0x000fe200024050ff */
[----:B0-----:R-:W-:Y:S01]  /*6060*/  @P4 IMAD.MOV.U32 R5, RZ, RZ, R9 ;  /* 0x000000ffff054224 */ /* 0x001fe200078e0009 */
[----:B------:R-:W-:Y:S01]  /*6070*/  F2FP.TF32.F32.PACK_B R87, R87 ;  /* 0x00000057ff57723e */ /* 0x000fe200024050ff */
[----:B-1----:R-:W-:-:S03]  /*6080*/  FMUL R11, R80, R19 ;  /* 0x00000013500b7220 */ /* 0x002fc60000400000 */
[----:B------:R0:W-:Y:S01]  /*6090*/  @P4 STG.E desc[UR36][R4.64+0x1a0], R13 ;  /* 0x0001a00d04004986 */ /* 0x0001e2000c101924 */
[C---:B------:R-:W-:Y:S02]  /*60a0*/  ISETP.GT.AND P4, PT, R3.reuse, RZ, P3 ;  /* 0x000000ff0300720c */ /* 0x040fe40001f84270 */
[----:B------:R-:W-:Y:S02]  /*60b0*/  ISETP.GT.AND P3, PT, R3, 0x8, P3 ;  /* 0x000000080300780c */ /* 0x000fe40001f64270 */
[----:B------:R-:W-:Y:S01]  /*60c0*/  F2FP.TF32.F32.PACK_B R11, R11 ;  /* 0x0000000bff0b723e */ /* 0x000fe200024050ff */
[----:B0-----:R-:W-:Y:S02]  /*60d0*/  @P5 IMAD.MOV.U32 R4, RZ, RZ, R8 ;  /* 0x000000ffff045224 */ /* 0x001fe400078e0008 */
[----:B------:R-:W-:Y:S01]  /*60e0*/  FMUL R13, R86, R19 ;  /* 0x00000013560d7220 */ /* 0x000fe20000400000 */
[----:B------:R-:W-:-:S04]  /*60f0*/  @P5 IMAD.MOV.U32 R5, RZ, RZ, R9 ;  /* 0x000000ffff055224 */ /* 0x000fc800078e0009 */
[----:B------:R-:W-:Y:S01]  /*6100*/  F2FP.TF32.F32.PACK_B R13, R13 ;  /* 0x0000000dff0d723e */ /* 0x000fe200024050ff */
[----:B------:R0:W-:Y:S01]  /*6110*/  @P5 STG.E desc[UR36][R4.64+0x1a4], R79 ;  /* 0x0001a44f04005986 */ /* 0x0001e2000c101924 */
[C---:B------:R-:W-:Y:S02]  /*6120*/  ISETP.GT.AND P5, PT, R3.reuse, RZ, P2 ;  /* 0x000000ff0300720c */ /* 0x040fe400017a4270 */
[----:B------:R-:W-:Y:S01]  /*6130*/  ISETP.GT.AND P2, PT, R3, 0x8, P2 ;  /* 0x000000080300780c */ /* 0x000fe20001744270 */
[----:B0-----:R-:W-:Y:S02]  /*6140*/  @P4 IMAD.MOV.U32 R4, RZ, RZ, R6 ;  /* 0x000000ffff044224 */ /* 0x001fe400078e0006 */
[----:B------:R-:W-:-:S05]  /*6150*/  @P4 IMAD.MOV.U32 R5, RZ, RZ, R7 ;  /* 0x000000ffff054224 */ /* 0x000fca00078e0007 */
        /* <DEDUP_REMOVED lines=10> */
[----:B------:R0:W-:Y:S02]  /*6200*/  @P3 STG.E desc[UR36][R4.64+0x1c0], R15 ;  /* 0x0001c00f04003986 */ /* 0x0001e4000c101924 */
[----:B0-----:R-:W-:Y:S02]  /*6210*/  @P2 IMAD.MOV.U32 R4, RZ, RZ, R8 ;  /* 0x000000ffff042224 */ /* 0x001fe400078e0008 */
[----:B------:R-:W-:-:S05]  /*6220*/  @P2 IMAD.MOV.U32 R5, RZ, RZ, R9 ;  /* 0x000000ffff052224 */ /* 0x000fca00078e0009 */
[----:B------:R0:W-:Y:S02]  /*6230*/  @P2 STG.E desc[UR36][R4.64+0x1c4], R83 ;  /* 0x0001c45304002986 */ /* 0x0001e4000c101924 */
[----:B0-----:R-:W-:Y:S02]  /*6240*/  @P4 IMAD.MOV.U32 R4, RZ, RZ, R6 ;  /* 0x000000ffff044224 */ /* 0x001fe400078e0006 */
[----:B------:R-:W-:-:S05]  /*6250*/  @P4 IMAD.MOV.U32 R5, RZ, RZ, R7 ;  /* 0x000000ffff054224 */ /* 0x000fca00078e0007 */
[----:B------:R0:W-:Y:S04]  /*6260*/  @P4 STG.E desc[UR36][R4.64+0x1e0], R21 ;  /* 0x0001e01504004986 */ /* 0x0001e8000c101924 */
[----:B------:R1:W-:Y:S01]  /*6270*/  @P5 STG.E desc[UR36][R6.64+0x1e4], R85 ;  /* 0x0001e45506005986 */ /* 0x0003e2000c101924 */
[----:B0-----:R-:W-:Y:S02]  /*6280*/  @P1 IMAD.MOV.U32 R4, RZ, RZ, R8 ;  /* 0x000000ffff041224 */ /* 0x001fe400078e0008 */
[----:B------:R-:W-:-:S05]  /*6290*/  @P1 IMAD.MOV.U32 R5, RZ, RZ, R9 ;  /* 0x000000ffff051224 */ /* 0x000fca00078e0009 */
[----:B------:R1:W-:Y:S04]  /*62a0*/  @P1 STG.E desc[UR36][R4.64+0x1e0], R13 ;  /* 0x0001e00d04001986 */ /* 0x0003e8000c101924 */
[----:B------:R1:W-:Y:S02]  /*62b0*/  @P0 STG.E desc[UR36][R8.64+0x1e4], R87 ;  /* 0x0001e45708000986 */ /* 0x0003e4000c101924 */
.L_x_154:
[----:B------:R-:W-:Y:S05]  /*62c0*/  BSYNC B0 ;  /* 0x0000000000007941 */ /* 0x000fea0003800000 */
.L_x_28:
[----:B------:R-:W-:Y:S01]  /*62d0*/  IADD3 R16, P0, R16, UR38, RZ ;  /* 0x0000002610107c10 */ /* 0x000fe2000ff1e0ff */
[----:B------:R-:W-:Y:S01]  /*62e0*/  ULDC.64 UR4, c[0x0][0x650] ;  /* 0x0001940000047ab9 */ /* 0x000fe20000000a00 */
[----:B------:R-:W-:Y:S01]  /*62f0*/  PRMT R3, RZ, 0x7610, R3 ;  /* 0x00007610ff037816 */ /* 0x000fe20000000003 */
[----:B------:R-:W-:Y:S01]  /*6300*/  IMAD.MOV.U32 R100, RZ, RZ, -0x1 ;  /* 0xffffffffff647424 */ /* 0x000fe200078e00ff */
[----:B------:R-:W-:Y:S01]  /*6310*/  IADD3.X R17, R17, UR41, RZ, P0, !PT ;  /* 0x0000002911117c10 */ /* 0x000fe200087fe4ff */
[----:B--2---:R-:W-:Y:S01]  /*6320*/  IMAD.MOV.U32 R99, RZ, RZ, -0x1 ;  /* 0xffffffffff637424 */ /* 0x004fe200078e00ff */
[----:B------:R-:W-:-:S04]  /*6330*/  ISETP.GE.U32.AND P0, PT, R16, UR4, PT ;  /* 0x0000000410007c0c */ /* 0x000fc8000bf06070 */
[----:B------:R-:W-:-:S13]  /*6340*/  ISETP.GE.U32.AND.EX P0, PT, R17, UR5, PT, P0 ;  /* 0x0000000511007c0c */ /* 0x000fda000bf06100 */
[----:B------:R-:W-:Y:S05]  /*6350*/  @P0 BRA `(.L_x_155) ;  /* 0x00000004004c0947 */ /* 0x000fea0003800000 */
[----:B0-----:R-:W0:Y:S01]  /*6360*/  LDC.64 R10, c[0x0][0x628] ;  /* 0x00018a00ff0a7b82 */ /* 0x001e220000000a00 */
[----:B-1--4-:R-:W1:Y:S01]  /*6370*/  S2R R12, SR_CTAID.X ;  /* 0x00000000000c7919 */ /* 0x012e620000002500 */
[----:B---3--:R-:W-:Y:S02]  /*6380*/  IMAD.MOV.U32 R8, RZ, RZ, R16 ;  /* 0x000000ffff087224 */ /* 0x008fe400078e0010 */
[----:B------:R-:W-:Y:S01]  /*6390*/  IMAD.MOV.U32 R9, RZ, RZ, R17 ;  /* 0x000000ffff097224 */ /* 0x000fe200078e0011 */
[----:B------:R-:W2:Y:S03]  /*63a0*/  S2R R20, SR_CTAID.Y ;  /* 0x0000000000147919 */ /* 0x000ea60000002600 */
[----:B------:R-:W3:Y:S08]  /*63b0*/  LDC R0, c[0x0][0x630] ;  /* 0x00018c00ff007b82 */ /* 0x000ef00000000800 */
[----:B------:R-:W4:Y:S01]  /*63c0*/  LDC.64 R14, c[0x0][0x620] ;  /* 0x00018800ff0e7b82 */ /* 0x000f220000000a00 */
[----:B0-----:R-:W-:-:S04]  /*63d0*/  ISETP.NE.U32.AND P0, PT, R10, RZ, PT ;  /* 0x000000ff0a00720c */ /* 0x001fc80003f05070 */
[----:B------:R-:W-:-:S13]  /*63e0*/  ISETP.NE.AND.EX P0, PT, R11, RZ, PT, P0 ;  /* 0x000000ff0b00720c */ /* 0x000fda0003f05300 */
[----:B-1234-:R-:W-:Y:S05]  /*63f0*/  @!P0 BRA `(.L_x_156) ;  /* 0x0000000000288947 */ /* 0x01efea0003800000 */
        /* <DEDUP_REMOVED lines=10> */
.L_x_156:
[-CC-:B------:R-:W-:Y:S01]  /*64a0*/  SHF.R.U64 R99, R8, R0.reuse, R9.reuse ;  /* 0x0000000008637219 */ /* 0x180fe20000001209 */
[----:B------:R-:W0:Y:S01]  /*64b0*/  LDC.64 R26, c[0x0][0x640] ;  /* 0x00019000ff1a7b82 */ /* 0x000e220000000a00 */
[----:B------:R-:W-:Y:S01]  /*64c0*/  SHF.R.U32.HI R0, RZ, R0, R9 ;  /* 0x00000000ff007219 */ /* 0x000fe20000011609 */
[----:B------:R-:W-:Y:S01]  /*64d0*/  ULDC UR4, c[0x0][0x150] ;  /* 0x0000540000047ab9 */ /* 0x000fe20000000800 */
[----:B------:R-:W-:Y:S02]  /*64e0*/  IADD3 R3, P0, RZ, -R99, RZ ;  /* 0x80000063ff037210 */ /* 0x000fe40007f1e0ff */
[----:B------:R-:W-:-:S03]  /*64f0*/  I2FP.F32.U32 R7, R12 ;  /* 0x0000000c00077245 */ /* 0x000fc60000201000 */
[----:B------:R-:W1:Y:S01]  /*6500*/  LDC R6, c[0x0][0x618] ;  /* 0x00018600ff067b82 */ /* 0x000e620000000800 */
[----:B------:R-:W-:Y:S02]  /*6510*/  IMAD.X R5, RZ, RZ, ~R0, P0 ;  /* 0x000000ffff057224 */ /* 0x000fe400000e0e00 */
[----:B------:R-:W-:Y:S01]  /*6520*/  FMUL R7, R7, UR4 ;  /* 0x0000000407077c20 */ /* 0x000fe20008400000 */
[----:B------:R-:W-:Y:S01]  /*6530*/  ULDC UR4, c[0x0][0x154] ;  /* 0x0000550000047ab9 */ /* 0x000fe20000000800 */
[-C--:B------:R-:W-:Y:S02]  /*6540*/  IMAD R0, R5, R14.reuse, RZ ;  /* 0x0000000e05007224 */ /* 0x080fe400078e02ff */
[C---:B------:R-:W-:Y:S01]  /*6550*/  IMAD.WIDE.U32 R4, R3.reuse, R14, R16 ;  /* 0x0000000e03047225 */ /* 0x040fe200078e0010 */
[----:B------:R-:W2:Y:S01]  /*6560*/  LDC R8, c[0x0][0x608] ;  /* 0x00018200ff087b82 */ /* 0x000ea20000000800 */
[----:B------:R-:W3:Y:S02]  /*6570*/  F2I.U32.TRUNC.NTZ R7, R7 ;  /* 0x0000000700077305 */ /* 0x000ee4000020f000 */
[----:B------:R-:W-:Y:S01]  /*6580*/  IMAD R3, R3, R15, R0 ;  /* 0x0000000f03037224 */ /* 0x000fe200078e0200 */
[----:B------:R-:W-:-:S03]  /*6590*/  I2FP.F32.U32 R0, R20 ;  /* 0x0000001400007245 */ /* 0x000fc60000201000 */
[----:B------:R-:W-:Y:S01]  /*65a0*/  IMAD.IADD R3, R5, 0x1, R3 ;  /* 0x0000000105037824 */ /* 0x000fe200078e0203 */
[----:B------:R-:W4:Y:S01]  /*65b0*/  LDC R11, c[0x0][0x658] ;  /* 0x00019600ff0b7b82 */ /* 0x000f220000000800 */
[----:B0-----:R-:W-:-:S04]  /*65c0*/  ISETP.NE.U32.AND P0, PT, R26, RZ, PT ;  /* 0x000000ff1a00720c */ /* 0x001fc80003f05070 */
[----:B------:R-:W-:-:S03]  /*65d0*/  ISETP.NE.AND.EX P0, PT, R27, RZ, PT, P0 ;  /* 0x000000ff1b00720c */ /* 0x000fc60003f05300 */
[----:B------:R-:W0:Y:S01]  /*65e0*/  LDC R9, c[0x0][0x144] ;  /* 0x00005100ff097b82 */ /* 0x000e220000000800 */
[-C--:B-1----:R-:W-:Y:S01]  /*65f0*/  SHF.R.U64 R10, R4, R6.reuse, R3 ;  /* 0x00000006040a7219 */ /* 0x082fe20000001203 */
[----:B---3--:R-:W-:Y:S01]  /*6600*/  IMAD.MOV R7, RZ, RZ, -R7 ;  /* 0x000000ffff077224 */ /* 0x008fe200078e0a07 */
[----:B------:R-:W-:Y:S01]  /*6610*/  SHF.R.U32.HI R3, RZ, R6, R3 ;  /* 0x00000006ff037219 */ /* 0x000fe20000011603 */
[----:B------:R-:W-:-:S04]  /*6620*/  FMUL R6, R0, UR4 ;  /* 0x0000000400067c20 */ /* 0x000fc80008400000 */
[----:B------:R-:W1:Y:S01]  /*6630*/  LDC R21, c[0x0][0x148] ;  /* 0x00005200ff157b82 */ /* 0x000e620000000800 */
[----:B------:R3:W0:Y:S01]  /*6640*/  F2I.U32.TRUNC.NTZ R14, R6 ;  /* 0x00000006000e7305 */ /* 0x000622000020f000 */
[-CC-:B--2---:R-:W-:Y:S02]  /*6650*/  SHF.R.U64 R13, R10, R8.reuse, R3.reuse ;  /* 0x000000080a0d7219 */ /* 0x184fe40000001203 */
[----:B------:R-:W-:-:S04]  /*6660*/  SHF.R.U32.HI R0, RZ, R8, R3 ;  /* 0x00000008ff007219 */ /* 0x000fc80000011603 */
[----:B-----5:R-:W2:Y:S01]  /*6670*/  LDC R24, c[0x0][0x648] ;  /* 0x00019200ff187b82 */ /* 0x020ea20000000800 */
[-CC-:B----4-:R-:W-:Y:S02]  /*6680*/  SHF.R.U64 R15, R13, R11.reuse, R0.reuse ;  /* 0x0000000b0d0f7219 */ /* 0x190fe40000001200 */
[----:B------:R-:W-:-:S03]  /*6690*/  SHF.R.U32.HI R5, RZ, R11, R0 ;  /* 0x0000000bff057219 */ /* 0x000fc60000011600 */
[----:B------:R-:W-:Y:S02]  /*66a0*/  IMAD.MOV.U32 R4, RZ, RZ, R15 ;  /* 0x000000ffff047224 */ /* 0x000fe400078e000f */
[----:B------:R-:W4:Y:S01]  /*66b0*/  LDC R28, c[0x0][0x638] ;  /* 0x00018e00ff1c7b82 */ /* 0x000f220000000800 */
[----:B0-----:R-:W-:-:S07]  /*66c0*/  IMAD R25, R9, R7, R12 ;  /* 0x0000000709197224 */ /* 0x001fce00078e020c */
[----:B------:R-:W0:Y:S08]  /*66d0*/  LDC R29, c[0x0][0x610] ;  /* 0x00018400ff1d7b82 */ /* 0x000e300000000800 */
[----:B------:R-:W0:Y:S01]  /*66e0*/  LDC R30, c[0x0][0x600] ;  /* 0x00018000ff1e7b82 */ /* 0x000e220000000800 */
[----:B-123--:R-:W-:Y:S05]  /*66f0*/  @!P0 BRA `(.L_x_157) ;  /* 0x0000000000288947 */ /* 0x00efea0003800000 */
        /* <DEDUP_REMOVED lines=10> */
.L_x_157:
[----:B------:R-:W-:Y:S01]  /*67a0*/  ISETP.NE.AND P0, PT, R2, 0x1, PT ;  /* 0x000000010200780c */ /* 0x000fe20003f05270 */
[----:B------:R-:W-:Y:S01]  /*67b0*/  IMAD.MOV R14, RZ, RZ, -R14 ;  /* 0x000000ffff0e7224 */ /* 0x000fe200078e0a0e */
[----:B------:R-:W-:Y:S02]  /*67c0*/  SHF.R.U64 R0, R4, R24, R5 ;  /* 0x0000001804007219 */ /* 0x000fe40000001205 */
[----:B------:R-:W-:Y:S02]  /*67d0*/  LOP3.LUT R3, R13, R96, RZ, 0xc0, !PT ;  /* 0x000000600d037212 */ /* 0x000fe400078ec0ff */
[----:B------:R-:W-:Y:S01]  /*67e0*/  LOP3.LUT R10, R10, R95, RZ, 0xc0, !PT ;  /* 0x0000005f0a0a7212 */ /* 0x000fe200078ec0ff */
[----:B------:R-:W-:Y:S02]  /*67f0*/  IMAD.MOV R4, RZ, RZ, -R0 ;  /* 0x000000ffff047224 */ /* 0x000fe400078e0a00 */
[----:B------:R-:W-:Y:S02]  /*6800*/  IMAD R0, R90, R0, R3 ;  /* 0x000000005a007224 */ /* 0x000fe400078e0203 */
[----:B----4-:R-:W-:-:S02]  /*6810*/  IMAD R3, R4, R28, R15 ;  /* 0x0000001c04037224 */ /* 0x010fc400078e020f */
[----:B------:R-:W-:Y:S02]  /*6820*/  @P0 IMAD R25, R21, R14, R20 ;  /* 0x0000000e15190224 */ /* 0x000fe400078e0214 */
[----:B0-----:R-:W-:Y:S02]  /*6830*/  IMAD R5, R3, R30, R10 ;  /* 0x0000001e03057224 */ /* 0x001fe400078e020a */
[----:B------:R-:W-:Y:S02]  /*6840*/  IMAD R0, R0, R29, R25 ;  /* 0x0000001d00007224 */ /* 0x000fe400078e0219 */
[----:B------:R-:W-:-:S03]  /*6850*/  IMAD.MOV.U32 R4, RZ, RZ, 0x1 ;  /* 0x00000001ff047424 */ /* 0x000fc600078e00ff */
[----:B------:R-:W-:Y:S02]  /*6860*/  SEL R100, R5, R0, !P0 ;  /* 0x0000000005647207 */ /* 0x000fe40004000000 */
[----:B------:R-:W-:Y:S02]  /*6870*/  PRMT R3, R4, 0x7610, R3 ;  /* 0x0000761004037816 */ /* 0x000fe40000000003 */
[----:B------:R-:W-:-:S07]  /*6880*/  SEL R0, R0, R5, !P0 ;  /* 0x0000000500007207 */ /* 0x000fce0004000000 */
.L_x_155:
[----:B------:R-:W-:Y:S01]  /*6890*/  UIMAD.WIDE.U32 UR4, UR42, 0x24924925, URZ ;  /* 0x249249252a0478a5 */ /* 0x000fe2000f8e003f */
[----:B------:R-:W-:Y:S01]  /*68a0*/  LOP3.LUT P0, RZ, R3, 0xff, RZ, 0xc0, !PT ;  /* 0x000000ff03ff7812 */ /* 0x000fe2000780c0ff */
[----:B------:R-:W-:Y:S02]  /*68b0*/  IMAD.MOV.U32 R101, RZ, RZ, R0 ;  /* 0x000000ffff657224 */ /* 0x000fe400078e0000 */
[----:B------:R-:W-:-:S04]  /*68c0*/  UIADD3 UR4, UR42, -UR5, URZ ;  /* 0x800000052a047290 */ /* 0x000fc8000fffe03f */
[----:B------:R-:W-:-:S04]  /*68d0*/  ULEA.HI UR4, UR4, UR5, URZ, 0x1f ;  /* 0x0000000504047291 */ /* 0x000fc8000f8ff83f */
[----:B------:R-:W-:-:S04]  /*68e0*/  USHF.R.U32.HI UR4, URZ, 0x2, UR4 ;  /* 0x000000023f047899 */ /* 0x000fc80008011604 */
[----:B------:R-:W-:Y:S01]  /*68f0*/  UIMAD UR42, UR4, -0x7, UR42 ;  /* 0xfffffff9042a78a4 */ /* 0x000fe2000f8e022a */
[----:B------:R-:W-:Y:S11]  /*6900*/  @P0 BRA `(.L_x_158) ;  /* 0xffffffa800440947 */ /* 0x000ff6000383ffff */
[----:B------:R-:W-:Y:S05]  /*6910*/  EXIT ;  /* 0x000000000000794d */ /* 0x000fea0003800000 */
.L_x_3:
        /* <DEDUP_REMOVED lines=26> */
.L_x_160:
[--C-:B------:R-:W-:Y:S01]  /*6ac0*/  SHF.R.U64 R14, R12, R20, R13.reuse ;  /* 0x000000140c0e7219 */ /* 0x100fe2000000120d */
[----:B------:R-:W0:Y:S01]  /*6ad0*/  LDC R24, c[0x0][0x618] ;  /* 0x00018600ff187b82 */ /* 0x000e220000000800 */
[----:B------:R-:W-:Y:S01]  /*6ae0*/  I2FP.F32.U32 R8, R6 ;  /* 0x0000000600087245 */ /* 0x000fe20000201000 */
[----:B------:R-:W-:Y:S01]  /*6af0*/  ULDC UR4, c[0x0][0x150] ;  /* 0x0000540000047ab9 */ /* 0x000fe20000000800 */
[----:B------:R-:W-:Y:S02]  /*6b00*/  SHF.R.U32.HI R7, RZ, R20, R13 ;  /* 0x00000014ff077219 */ /* 0x000fe4000001160d */
[----:B------:R-:W-:Y:S01]  /*6b10*/  IADD3 R11, P0, RZ, -R14, RZ ;  /* 0x8000000eff0b7210 */ /* 0x000fe20007f1e0ff */
[----:B------:R-:W-:Y:S01]  /*6b20*/  FMUL R13, R8, UR4 ;  /* 0x00000004080d7c20 */ /* 0x000fe20008400000 */
[----:B------:R-:W-:Y:S01]  /*6b30*/  ULDC UR4, c[0x0][0x154] ;  /* 0x0000550000047ab9 */ /* 0x000fe20000000800 */
[----:B------:R-:W1:Y:S02]  /*6b40*/  LDC.64 R26, c[0x0][0x640] ;  /* 0x00019000ff1a7b82 */ /* 0x000e640000000a00 */
[----:B------:R-:W-:-:S02]  /*6b50*/  IMAD.X R7, RZ, RZ, ~R7, P0 ;  /* 0x000000ffff077224 */ /* 0x000fc400000e0e07 */
[----:B------:R-:W2:Y:S01]  /*6b60*/  F2I.U32.TRUNC.NTZ R13, R13 ;  /* 0x0000000d000d7305 */ /* 0x000ea2000020f000 */
[----:B------:R-:W-:-:S03]  /*6b70*/  IMAD.WIDE.U32 R8, R11, R22, R16 ;  /* 0x000000160b087225 */ /* 0x000fc600078e0010 */
[----:B------:R-:W3:Y:S01]  /*6b80*/  LDC R15, c[0x0][0x144] ;  /* 0x00005100ff0f7b82 */ /* 0x000ee20000000800 */
[----:B------:R-:W-:-:S04]  /*6b90*/  IMAD R10, R7, R22, RZ ;  /* 0x00000016070a7224 */ /* 0x000fc800078e02ff */
[----:B------:R-:W-:Y:S02]  /*6ba0*/  IMAD R7, R11, R23, R10 ;  /* 0x000000170b077224 */ /* 0x000fe400078e020a */
[----:B------:R-:W-:Y:S01]  /*6bb0*/  IMAD.MOV.U32 R10, RZ, RZ, -0x1 ;  /* 0xffffffffff0a7424 */ /* 0x000fe200078e00ff */
[----:B------:R-:W4:Y:S01]  /*6bc0*/  LDC R20, c[0x0][0x608] ;  /* 0x00018200ff147b82 */ /* 0x000f220000000800 */
[----:B------:R-:W-:Y:S01]  /*6bd0*/  IMAD.IADD R7, R9, 0x1, R7 ;  /* 0x0000000109077824 */ /* 0x000fe200078e0207 */
[----:B------:R-:W-:-:S04]  /*6be0*/  I2FP.F32.U32 R9, R5 ;  /* 0x0000000500097245 */ /* 0x000fc80000201000 */
[-C--:B0-----:R-:W-:Y:S01]  /*6bf0*/  SHF.R.U64 R12, R8, R24.reuse, R7 ;  /* 0x00000018080c7219 */ /* 0x081fe20000001207 */
[----:B--2---:R-:W-:Y:S01]  /*6c00*/  IMAD.MOV R8, RZ, RZ, -R13 ;  /* 0x000000ffff087224 */ /* 0x004fe200078e0a0d */
[----:B------:R-:W0:Y:S01]  /*6c10*/  LDC R11, c[0x0][0x658] ;  /* 0x00019600ff0b7b82 */ /* 0x000e220000000800 */
[----:B-1----:R-:W-:Y:S01]  /*6c20*/  ISETP.NE.U32.AND P0, PT, R26, RZ, PT ;  /* 0x000000ff1a00720c */ /* 0x002fe20003f05070 */
[----:B------:R-:W-:Y:S01]  /*6c30*/  FMUL R9, R9, UR4 ;  /* 0x0000000409097c20 */ /* 0x000fe20008400000 */
[----:B------:R-:W-:Y:S02]  /*6c40*/  SHF.R.U32.HI R7, RZ, R24, R7 ;  /* 0x00000018ff077219 */ /* 0x000fe40000011607 */
[----:B------:R-:W-:-:S03]  /*6c50*/  ISETP.NE.AND.EX P0, PT, R27, RZ, PT, P0 ;  /* 0x000000ff1b00720c */ /* 0x000fc60003f05300 */
[----:B------:R-:W1:Y:S01]  /*6c60*/  LDC R22, c[0x0][0x148] ;  /* 0x00005200ff167b82 */ /* 0x000e620000000800 */
[----:B---3--:R-:W-:Y:S02]  /*6c70*/  IMAD R23, R15, R8, R6 ;  /* 0x000000080f177224 */ /* 0x008fe400078e0206 */
[----:B------:R-:W-:-:S05]  /*6c80*/  IMAD.MOV.U32 R8, RZ, RZ, 0x1 ;  /* 0x00000001ff087424 */ /* 0x000fca00078e00ff */
[----:B------:R-:W2:Y:S01]  /*6c90*/  LDC R21, c[0x0][0x600] ;  /* 0x00018000ff157b82 */ /* 0x000ea20000000800 */
[-CC-:B----4-:R-:W-:Y:S02]  /*6ca0*/  SHF.R.U64 R15, R12, R20.reuse, R7.reuse ;  /* 0x000000140c0f7219 */ /* 0x190fe40000001207 */
[----:B------:R-:W-:Y:S02]  /*6cb0*/  SHF.R.U32.HI R6, RZ, R20, R7 ;  /* 0x00000014ff067219 */ /* 0x000fe40000011607 */
[----:B------:R3:W4:Y:S03]  /*6cc0*/  F2I.U32.TRUNC.NTZ R20, R9 ;  /* 0x0000000900147305 */ /* 0x000726000020f000 */
[----:B------:R-:W1:Y:S01]  /*6cd0*/  LDC R25, c[0x0][0x648] ;  /* 0x00019200ff197b82 */ /* 0x000e620000000800 */
[-C--:B0-----:R-:W-:Y:S02]  /*6ce0*/  SHF.R.U64 R19, R15, R11.reuse, R6 ;  /* 0x0000000b0f137219 */ /* 0x081fe40000001206 */
[----:B------:R-:W-:-:S02]  /*6cf0*/  SHF.L.U32 R10, R10, R11, RZ ;  /* 0x0000000b0a0a7219 */ /* 0x000fc400000006ff */
[-C--:B------:R-:W-:Y:S01]  /*6d00*/  SHF.R.U32.HI R7, RZ, R11.reuse, R6 ;  /* 0x0000000bff077219 */ /* 0x080fe20000011606 */
[----:B------:R-:W-:Y:S01]  /*6d10*/  IMAD.MOV.U32 R6, RZ, RZ, R19 ;  /* 0x000000ffff067224 */ /* 0x000fe200078e0013 */
[----:B------:R-:W-:Y:S01]  /*6d20*/  SHF.L.U32 R24, R8, R11, RZ ;  /* 0x0000000b08187219 */ /* 0x000fe200000006ff */
[----:B------:R-:W0:Y:S01]  /*6d30*/  LDC R28, c[0x0][0x638] ;  /* 0x00018e00ff1c7b82 */ /* 0x000e220000000800 */
[----:B------:R-:W-:-:S07]  /*6d40*/  LOP3.LUT R30, RZ, R10, RZ, 0x33, !PT ;  /* 0x0000000aff1e7212 */ /* 0x000fce00078e33ff */
[----:B------:R-:W0:Y:S01]  /*6d50*/  LDC R29, c[0x0][0x610] ;  /* 0x00018400ff1d7b82 */ /* 0x000e220000000800 */
[----:B---34-:R-:W-:Y:S05]  /*6d60*/  @!P0 BRA `(.L_x_161) ;  /* 0x0000000000288947 */ /* 0x018fea0003800000 */
[----:B------:R-:W3:Y:S02]  /*6d70*/  LDC R6, c[0x0][0x64c] ;  /* 0x00019300ff067b82 */ /* 0x000ee40000000800 */
[----:B---3--:R-:W-:-:S05]  /*6d80*/  IADD3 R11, P0, R19, R6, RZ ;  /* 0x00000006130b7210 */ /* 0x008fca0007f1e0ff */
        /* <DEDUP_REMOVED lines=8> */
.L_x_161:
[----:B------:R-:W-:Y:S01]  /*6e10*/  ISETP.NE.AND P0, PT, R2, 0x1, PT ;  /* 0x000000010200780c */ /* 0x000fe20003f05270 */
[----:B--2---:R-:W-:Y:S01]  /*6e20*/  VIADD R9, R21, 0xffffffff ;  /* 0xffffffff15097836 */ /* 0x004fe20000000000 */
[----:B-1----:R-:W-:Y:S01]  /*6e30*/  SHF.R.U64 R7, R6, R25, R7 ;  /* 0x0000001906077219 */ /* 0x002fe20000001207 */
[----:B------:R-:W-:Y:S01]  /*6e40*/  IMAD.MOV R20, RZ, RZ, -R20 ;  /* 0x000000ffff147224 */ /* 0x000fe200078e0a14 */
[----:B------:R-:W-:Y:S02]  /*6e50*/  LOP3.LUT R6, R15, R30, RZ, 0xc0, !PT ;  /* 0x0000001e0f067212 */ /* 0x000fe400078ec0ff */
[----:B------:R-:W-:Y:S01]  /*6e60*/  LOP3.LUT R12, R12, R9, RZ, 0xc0, !PT ;  /* 0x000000090c0c7212 */ /* 0x000fe200078ec0ff */
[----:B------:R-:W-:Y:S02]  /*6e70*/  IMAD.MOV R8, RZ, RZ, -R7 ;  /* 0x000000ffff087224 */ /* 0x000fe400078e0a07 */
[----:B------:R-:W-:Y:S02]  /*6e80*/  IMAD R6, R24, R7, R6 ;  /* 0x0000000718067224 */ /* 0x000fe400078e0206 */
[----:B------:R-:W-:-:S02]  /*6e90*/  IMAD.MOV.U32 R9, RZ, RZ, 0x1 ;  /* 0x00000001ff097424 */ /* 0x000fc400078e00ff */
[----:B------:R-:W-:Y:S02]  /*6ea0*/  @P0 IMAD R23, R22, R20, R5 ;  /* 0x0000001416170224 */ /* 0x000fe400078e0205 */
[----:B0-----:R-:W-:Y:S02]  /*6eb0*/  IMAD R5, R8, R28, R19 ;  /* 0x0000001c08057224 */ /* 0x001fe400078e0213 */
[----:B------:R-:W-:Y:S02]  /*6ec0*/  IMAD R19, R6, R29, R23 ;  /* 0x0000001d06137224 */ /* 0x000fe400078e0217 */
[----:B------:R-:W-:Y:S02]  /*6ed0*/  IMAD R6, R5, R21, R12 ;  /* 0x0000001505067224 */ /* 0x000fe400078e020c */
[----:B------:R-:W-:-:S03]  /*6ee0*/  IMAD.MOV.U32 R8, RZ, RZ, R14 ;  /* 0x000000ffff087224 */ /* 0x000fc600078e000e */
[----:B------:R-:W-:Y:S02]  /*6ef0*/  SEL R20, R6, R19, !P0 ;  /* 0x0000001306147207 */ /* 0x000fe40004000000 */
[----:B------:R-:W-:-:S07]  /*6f00*/  SEL R19, R19, R6, !P0 ;  /* 0x0000000613137207 */ /* 0x000fce0004000000 */
.L_x_159:
[----:B------:R-:W-:-:S08]  /*6f10*/  NOP ;  /* 0x0000000000007918 */ /* 0x000fd00000000000 */
[----:B------:R-:W0:-:S00]  /*6f20*/  USETMAXREG.DEALLOC.CTAPOOL 0x28 ;  /* 0x00000028000079c8 */ /* 0x000e0000080e0500 */
[----:B0-----:R-:W-:-:S13]  /*6f30*/  ISETP.NE.AND P0, PT, R0, RZ, PT ;  /* 0x000000ff0000720c */ /* 0x001fda0003f05270 */
[----:B------:R-:W-:Y:S05]  /*6f40*/  @P0 EXIT ;  /* 0x000000000000094d */ /* 0x000fea0003800000 */
[----:B------:R-:W-:Y:S01]  /*6f50*/  LOP3.LUT P0, RZ, R9, 0xff, RZ, 0xc0, !PT ;  /* 0x000000ff09ff7812 */ /* 0x000fe2000780c0ff */
[----:B------:R-:W-:Y:S02]  /*6f60*/  IMAD.MOV.U32 R0, RZ, RZ, 0x1 ;  /* 0x00000001ff007424 */ /* 0x000fe400078e00ff */
[----:B------:R-:W-:-:S10]  /*6f70*/  IMAD.MOV.U32 R12, RZ, RZ, RZ ;  /* 0x000000ffff0c7224 */ /* 0x000fd400078e00ff */
[----:B------:R-:W-:Y:S05]  /*6f80*/  @!P0 BRA `(.L_x_162) ;  /* 0x0000000c00448947 */ /* 0x000fea0003800000 */
[----:B------:R-:W0:Y:S01]  /*6f90*/  LDC R0, c[0x0][0x28c] ;  /* 0x0000a300ff007b82 */ /* 0x000e220000000800 */
[----:B------:R-:W-:Y:S01]  /*6fa0*/  LOP3.LUT P0, RZ, R3, 0x1f, RZ, 0xc0, !PT ;  /* 0x0000001f03ff7812 */ /* 0x000fe2000780c0ff */
[----:B------:R-:W-:Y:S01]  /*6fb0*/  ULDC UR5, c[0x0][0x658] ;  /* 0x0001960000057ab9 */ /* 0x000fe20000000800 */
[----:B------:R-:W-:Y:S01]  /*6fc0*/  UMOV UR6, 0xffffffff ;  /* 0xffffffff00067882 */ /* 0x000fe20000000000 */
[----:B------:R-:W-:Y:S01]  /*6fd0*/  BSSY B0, `(.L_x_162) ;  /* 0x00000cc000007945 */ /* 0x000fe20003800000 */
[----:B------:R-:W-:Y:S01]  /*6fe0*/  USHF.L.U32 UR6, UR6, UR5, URZ ;  /* 0x0000000506067299 */ /* 0x000fe2000800063f */
[C---:B------:R-:W-:Y:S01]  /*6ff0*/  ISETP.NE.AND P2, PT, R4.reuse, RZ, PT ;  /* 0x000000ff0400720c */ /* 0x040fe20003f45270 */
[----:B------:R-:W-:Y:S01]  /*7000*/  UMOV UR7, 0x1 ;  /* 0x0000000100077882 */ /* 0x000fe20000000000 */
[----:B------:R-:W-:Y:S01]  /*7010*/  ISETP.NE.OR P0, PT, R4, RZ, !P0 ;  /* 0x000000ff0400720c */ /* 0x000fe20004705670 */
[----:B------:R-:W-:Y:S01]  /*7020*/  IMAD.MOV.U32 R13, RZ, RZ, 0x1 ;  /* 0x00000001ff0d7424 */ /* 0x000fe200078e00ff */
[----:B------:R-:W-:Y:S01]  /*7030*/  LOP3.LUT R11, R18, 0x2, RZ, 0xfc, !PT ;  /* 0x00000002120b7812 */ /* 0x000fe200078efcff */
[----:B------:R-:W-:Y:S01]  /*7040*/  IMAD.MOV.U32 R12, RZ, RZ, RZ ;  /* 0x000000ffff0c7224 */ /* 0x000fe200078e00ff */
[----:B------:R-:W-:Y:S01]  /*7050*/  ULDC UR4, c[0x0][0x600] ;  /* 0x0001800000047ab9 */ /* 0x000fe20000000800 */
[----:B------:R-:W-:-:S02]  /*7060*/  USHF.L.U32 UR13, UR7, UR5, URZ ;  /* 0x00000005070d7299 */ /* 0x000fc4000800063f */
[----:B------:R-:W-:Y:S02]  /*7070*/  UIADD3 UR4, UR4, -0x1, URZ ;  /* 0xffffffff04047890 */ /* 0x000fe4000fffe03f */
[----:B------:R-:W-:Y:S01]  /*7080*/  ULOP3.LUT UR5, URZ, UR6, URZ, 0x33, !UPT ;  /* 0x000000063f057292 */ /* 0x000fe2000f8e333f */
[----:B------:R-:W-:Y:S01]  /*7090*/  ULDC.64 UR22, c[0x0][0x198] ;  /* 0x0000660000167ab9 */ /* 0x000fe20000000a00 */
[----:B0-----:R-:W-:-:S05]  /*70a0*/  VIADD R0, R0, 0x3f ;  /* 0x0000003f00007836 */ /* 0x001fca0000000000 */
[----:B------:R-:W-:-:S04]  /*70b0*/  SHF.R.S32.HI R3, RZ, 0x1f, R0 ;  /* 0x0000001fff037819 */ /* 0x000fc80000011400 */
[----:B------:R-:W-:Y:S01]  /*70c0*/  LEA.HI R3, R3, R0, RZ, 0x6 ;  /* 0x0000000003037211 */ /* 0x000fe200078f30ff */
[----:B------:R-:W-:-:S03]  /*70d0*/  IMAD.MOV.U32 R0, RZ, RZ, 0x1 ;  /* 0x00000001ff007424 */ /* 0x000fc600078e00ff */
[----:B------:R-:W-:-:S05]  /*70e0*/  SHF.R.S32.HI R3, RZ, 0x6, R3 ;  /* 0x00000006ff037819 */ /* 0x000fca0000011403 */
[----:B------:R-:W-:-:S07]  /*70f0*/  VIADD R10, R3, 0x1 ;  /* 0x00000001030a7836 */ /* 0x000fce0000000000 */
.L_x_174:
[----:B------:R-:W-:-:S03]  /*7100*/  UMOV UR6, 0xffffffff ;  /* 0xffffffff00067882 */ /* 0x000fc60000000000 */
[----:B------:R-:W-:Y:S05]  /*7110*/  BRA.DIV UR6, `(.L_x_163) ;  /* 0x0000001206387947 */ /* 0x000fea000b800000 */
[----:B------:R-:W-:-:S13]  /*7120*/  ELECT P6, URZ, PT ;  /* 0x00000000003f782f */ /* 0x000fda00038c0000 */
.L_x_188:
[----:B------:R-:W0:Y:S01]  /*7130*/  LDC R4, c[0x0][0x28c] ;  /* 0x0000a300ff047b82 */ /* 0x000e220000000800 */
[----:B------:R-:W-:Y:S01]  /*7140*/  BSSY B1, `(.L_x_164) ;  /* 0x0000041000017945 */ /* 0x000fe20003800000 */
[----:B0-----:R-:W-:-:S13]  /*7150*/  ISETP.LT.OR P6, PT, R4, 0x1, !P6 ;  /* 0x000000010400780c */ /* 0x001fda00077c1670 */
[----:B------:R-:W-:Y:S05]  /*7160*/  @P6 BRA `(.L_x_165) ;  /* 0x0000000000f86947 */ /* 0x000fea0003800000 */
[----:B------:R-:W-:Y:S02]  /*7170*/  IMAD.SHL.U32 R19, R19, 0x80, RZ ;  /* 0x0000008013137824 */ /* 0x000fe400078e00ff */
[----:B------:R-:W-:Y:S02]  /*7180*/  IMAD.SHL.U32 R20, R20, 0x80, RZ ;  /* 0x0000008014147824 */ /* 0x000fe400078e00ff */
[----:B------:R-:W-:Y:S02]  /*7190*/  IMAD.MOV.U32 R21, RZ, RZ, RZ ;  /* 0x000000ffff157224 */ /* 0x000fe400078e00ff */
[----:B------:R-:W-:Y:S02]  /*71a0*/  IMAD.MOV.U32 R4, RZ, RZ, R10 ;  /* 0x000000ffff047224 */ /* 0x000fe400078e000a */
[----:B------:R-:W-:Y:S02]  /*71b0*/  IMAD.MOV.U32 R5, RZ, RZ, R0 ;  /* 0x000000ffff057224 */ /* 0x000fe400078e0000 */
[----:B------:R-:W-:-:S07]  /*71c0*/  IMAD.MOV.U32 R6, RZ, RZ, R12 ;  /* 0x000000ffff067224 */ /* 0x000fce00078e000c */
.L_x_169:
[----:B------:R-:W0:Y:S01]  /*71d0*/  S2R R14, SR_CgaCtaId ;  /* 0x00000000000e7919 */ /* 0x000e220000008800 */
[----:B------:R-:W-:Y:S01]  /*71e0*/  MOV R7, 0x400 ;  /* 0x0000040000077802 */ /* 0x000fe20000000f00 */
[----:B------:R-:W1:Y:S03]  /*71f0*/  @!P2 LDC R9, c[0x0][0x500] ;  /* 0x00014000ff09ab82 */ /* 0x000e660000000800 */
[----:B0-----:R-:W-:Y:S02]  /*7200*/  LEA R15, R14, R7, 0x18 ;  /* 0x000000070e0f7211 */ /* 0x001fe400078ec0ff */
[----:B------:R-:W-:-:S03]  /*7210*/  SHF.L.U32 R7, R5, 0x1f, RZ ;  /* 0x0000001f05077819 */ /* 0x000fc600000006ff */
[----:B------:R-:W-:-:S04]  /*7220*/  IMAD R14, R6, 0x8, R15 ;  /* 0x00000008060e7824 */ /* 0x000fc800078e020f */
[----:B------:R-:W0:Y:S02]  /*7230*/  SYNCS.PHASECHK.TRANS64.TRYWAIT P1, [R14+URZ+0x38], R7 ;  /* 0x000038070e0075a7 */ /* 0x000e24000802017f */
[----:B01----:R-:W-:Y:S05]  /*7240*/  @!P1 BRA `(.L_x_166) ;  /* 0x00000010000c9947 */ /* 0x003fea0003800000 */
.L_x_189:
[----:B0-----:R-:W-:Y:S01]  /*7250*/  PRMT R7, R11, 0x9910, RZ ;  /* 0x000099100b077816 */ /* 0x001fe200000000ff */
[----:B------:R0:W-:Y:S03]  /*7260*/  @!P2 SYNCS.ARRIVE.TRANS64 RZ, [R14+URZ], R9 ;  /* 0x000000090effa9a7 */ /* 0x0001e6000800003f */
[----:B------:R-:W-:-:S13]  /*7270*/  ISETP.NE.AND P1, PT, R7, 0x2, PT ;  /* 0x000000020700780c */ /* 0x000fda0003f25270 */
[----:B0-----:R-:W-:Y:S05]  /*7280*/  @P1 BRA `(.L_x_167) ;  /* 0x0000000000041947 */ /* 0x001fea0003800000 */
[----:B------:R-:W-:Y:S01]  /*7290*/  BPT.TRAP 0x1 ;  /* 0x000000040000795c */ /* 0x000fe20000300000 */
.L_x_167:
[----:B------:R-:W-:Y:S05]  /*72a0*/  @P0 BRA `(.L_x_168) ;  /* 0x0000000000040947 */ /* 0x000fea0003800000 */
[----:B------:R-:W-:Y:S01]  /*72b0*/  BPT.TRAP 0x1 ;  /* 0x000000040000795c */ /* 0x000fe20000300000 */
.L_x_168:
[----:B------:R-:W-:Y:S01]  /*72c0*/  IMAD R15, R6, 0x8000, R15 ;  /* 0x00008000060f7824 */ /* 0x000fe200078e020f */
[----:B------:R-:W-:Y:S01]  /*72d0*/  R2UR UR34, R21 ;  /* 0x00000000152272ca */ /* 0x000fe200000e0000 */
[----:B------:R-:W-:Y:S01]  /*72e0*/  VIADD R4, R4, 0xffffffff ;  /* 0xffffffff04047836 */ /* 0x000fe20000000000 */
[----:B------:R-:W-:Y:S01]  /*72f0*/  R2UR UR33, R14 ;  /* 0x000000000e2172ca */ /* 0x000fe200000e0000 */
[----:B------:R-:W-:Y:S01]  /*7300*/  UIADD3 UR6, UP0, UR22, 0xf0, URZ ;  /* 0x000000f016067890 */ /* 0x000fe2000ff1e03f */
[----:B------:R-:W-:Y:S01]  /*7310*/  R2UR UR8, R15 ;  /* 0x000000000f0872ca */ /* 0x000fe200000e0000 */
[----:B------:R-:W-:Y:S01]  /*7320*/  UIADD3 UR30, UP1, UR22, 0x1f0, URZ ;  /* 0x000001f0161e7890 */ /* 0x000fe2000ff3e03f */
[----:B------:R-:W-:Y:S01]  /*7330*/  R2UR UR35, R19 ;  /* 0x00000000132372ca */ /* 0x000fe200000e0000 */
[----:B------:R-:W-:Y:S01]  /*7340*/  UIADD3.X UR7, URZ, UR23, URZ, UP0, !UPT ;  /* 0x000000173f077290 */ /* 0x000fe200087fe43f */
[----:B------:R-:W-:Y:S01]  /*7350*/  R2UR UR36, R8 ;  /* 0x00000000082472ca */ /* 0x000fe200000e0000 */
[----:B------:R-:W-:Y:S01]  /*7360*/  UIADD3.X UR31, URZ, UR23, URZ, UP1, !UPT ;  /* 0x000000173f1f7290 */ /* 0x000fe20008ffe43f */
[----:B------:R-:W-:Y:S01]  /*7370*/  R2UR UR19, R20 ;  /* 0x00000000141372ca */ /* 0x000fe200000e0000 */
[----:B------:R-:W-:Y:S01]  /*7380*/  VIADD R6, R6, 0x1 ;  /* 0x0000000106067836 */ /* 0x000fe20000000000 */
[----:B------:R-:W-:Y:S01]  /*7390*/  ISETP.GT.AND P3, PT, R4, 0x1, PT ;  /* 0x000000010400780c */ /* 0x000fe20003f64270 */
[----:B------:R-:W-:Y:S01]  /*73a0*/  UIADD3 UR26, UR34, 0x20, URZ ;  /* 0x00000020221a7890 */ /* 0x000fe2000fffe03f */
[----:B------:R-:W-:Y:S01]  /*73b0*/  VIADD R21, R21, 0x40 ;  /* 0x0000004015157836 */ /* 0x000fe20000000000 */
[----:B------:R-:W-:Y:S01]  /*73c0*/  UMOV UR14, 0x0 ;  /* 0x00000000000e7882 */ /* 0x000fe20000000000 */
[----:B------:R-:W-:Y:S01]  /*73d0*/  UMOV UR15, 0x10000000 ;  /* 0x10000000000f7882 */ /* 0x000fe20000000000 */
[----:B------:R-:W-:Y:S01]  /*73e0*/  UIADD3 UR32, UR8, 0x180, URZ ;  /* 0x0000018008207890 */ /* 0x000fe2000fffe03f */
[----:B------:R-:W-:Y:S01]  /*73f0*/  ISETP.NE.AND P1, PT, R6, 0x7, PT ;  /* 0x000000070600780c */ /* 0x000fe20003f25270 */
[----:B------:R-:W-:-:S02]  /*7400*/  UIADD3 UR24, UR8, 0x4180, URZ ;  /* 0x0000418008187890 */ /* 0x000fc4000fffe03f */
[----:B------:R-:W-:Y:S01]  /*7410*/  UIADD3 UR16, UR8, 0x38180, URZ ;  /* 0x0003818008107890 */ /* 0x000fe2000fffe03f */
[----:B------:R-:W-:Y:S01]  /*7420*/  SEL R14, RZ, 0x1, P1 ;  /* 0x00000001ff0e7807 */ /* 0x000fe20000800000 */
[----:B------:R-:W-:Y:S01]  /*7430*/  UIADD3 UR8, UR8, 0x3c180, URZ ;  /* 0x0003c18008087890 */ /* 0x000fe2000fffe03f */
[----:B------:R-:W-:Y:S01]  /*7440*/  SEL R6, R6, RZ, P1 ;  /* 0x000000ff06067207 */ /* 0x000fe20000800000 */
[----:B------:R-:W-:Y:S01]  /*7450*/  UMOV UR25, UR33 ;  /* 0x0000002100197c82 */ /* 0x000fe20008000000 */
[----:B------:R-:W-:Y:S01]  /*7460*/  UMOV UR27, UR35 ;  /* 0x00000023001b7c82 */ /* 0x000fe20008000000 */
[----:B------:R-:W-:Y:S01]  /*7470*/  UMOV UR28, UR36 ;  /* 0x00000024001c7c82 */ /* 0x000fe20008000000 */
[----:B------:R-:W-:Y:S01]  /*7480*/  UMOV UR17, UR33 ;  /* 0x0000002100117c82 */ /* 0x000fe20008000000 */
[----:B------:R-:W-:Y:S01]  /*7490*/  UMOV UR18, UR34 ;  /* 0x0000002200127c82 */ /* 0x000fe20008000000 */
[----:B------:R-:W-:Y:S01]  /*74a0*/  UMOV UR20, UR36 ;  /* 0x0000002400147c82 */ /* 0x000fe20008000000 */
[----:B------:R0:W-:Y:S01]  /*74b0*/  UTMALDG.3D [UR32], [UR6], desc[UR14] ;  /* 0x00000e20060075b4 */ /* 0x0001e20008011000 */
[----:B------:R-:W-:Y:S01]  /*74c0*/  UMOV UR9, UR33 ;  /* 0x0000002100097c82 */ /* 0x000fe20008000000 */
[----:B------:R-:W-:Y:S01]  /*74d0*/  UMOV UR11, UR19 ;  /* 0x00000013000b7c82 */ /* 0x000fe20008000000 */
[----:B------:R-:W-:Y:S01]  /*74e0*/  UMOV UR12, UR36 ;  /* 0x00000024000c7c82 */ /* 0x000fe20008000000 */
[----:B------:R-:W-:Y:S01]  /*74f0*/  UMOV UR10, UR26 ;  /* 0x0000001a000a7c82 */ /* 0x000fe20008000000 */
[----:B------:R-:W-:Y:S01]  /*7500*/  LOP3.LUT R5, R5, R14, RZ, 0x3c, !PT ;  /* 0x0000000e05057212 */ /* 0x000fe200078e3cff */
[----:B------:R0:W-:Y:S01]  /*7510*/  UTMALDG.3D [UR24], [UR6], desc[UR14] ;  /* 0x00000e18060075b4 */ /* 0x0001e20008011000 */
[----:B------:R0:W-:Y:S01]  /*7520*/  UTMALDG.3D [UR16], [UR30], desc[UR14] ;  /* 0x00000e101e0075b4 */ /* 0x0001e20008011000 */
[----:B------:R0:W-:Y:S02]  /*7530*/  UTMALDG.3D [UR8], [UR30], desc[UR14] ;  /* 0x00000e081e0075b4 */ /* 0x0001e40008011000 */
[----:B0-----:R-:W-:Y:S05]  /*7540*/  @P3 BRA `(.L_x_169) ;  /* 0xfffffffc00203947 */ /* 0x001fea000383ffff */
.L_x_165:
[----:B------:R-:W-:Y:S05]  /*7550*/  BSYNC B1 ;  /* 0x0000000000017941 */ /* 0x000fea0003800000 */
.L_x_164:
[----:B------:R-:W-:Y:S01]  /*7560*/  LOP3.LUT P4, RZ, R13, 0xff, RZ, 0xc0, !PT ;  /* 0x000000ff0dff7812 */ /* 0x000fe2000788c0ff */
[C---:B------:R-:W-:Y:S01]  /*7570*/  IMAD.IADD R12, R3.reuse, 0x1, R12 ;  /* 0x00000001030c7824 */ /* 0x040fe200078e020c */
[----:B------:R-:W-:Y:S01]  /*7580*/  ULDC.64 UR6, c[0x0][0x650] ;  /* 0x0001940000067ab9 */ /* 0x000fe20000000a00 */
[C---:B------:R-:W-:Y:S01]  /*7590*/  ISETP.GE.U32.AND P3, PT, R3.reuse, 0x7, PT ;  /* 0x000000070300780c */ /* 0x040fe20003f66070 */
[----:B------:R-:W-:Y:S01]  /*75a0*/  BSSY B1, `(.L_x_170) ;  /* 0x000006c000017945 */ /* 0x000fe20003800000 */
[C---:B------:R-:W-:Y:S01]  /*75b0*/  IMAD.WIDE.U32 R4, R12.reuse, 0x24924925, RZ ;  /* 0x249249250c047825 */ /* 0x040fe200078e00ff */
[C---:B------:R-:W-:Y:S02]  /*75c0*/  ISETP.GT.U32.AND P1, PT, R12.reuse, 0x6, PT ;  /* 0x000000060c00780c */ /* 0x040fe40003f24070 */
[----:B------:R-:W-:Y:S01]  /*75d0*/  PRMT R13, RZ, 0x7610, R13 ;  /* 0x00007610ff0d7816 */ /* 0x000fe2000000000d */
[----:B------:R-:W-:Y:S01]  /*75e0*/  IMAD.IADD R4, R12, 0x1, -R5 ;  /* 0x000000010c047824 */ /* 0x000fe200078e0a05 */
[----:B------:R-:W-:Y:S01]  /*75f0*/  ISETP.LT.U32.AND P1, PT, R3, 0x7, P1 ;  /* 0x000000070300780c */ /* 0x000fe20000f21070 */
[----:B------:R-:W-:-:S02]  /*7600*/  IMAD.MOV.U32 R19, RZ, RZ, -0x1 ;  /* 0xffffffffff137424 */ /* 0x000fc400078e00ff */
[----:B------:R-:W0:Y:S01]  /*7610*/  @P4 S2R R7, SR_CgaCtaId ;  /* 0x0000000000074919 */ /* 0x000e220000008800 */
[----:B------:R-:W-:Y:S01]  /*7620*/  @P4 MOV R6, 0x400 ;  /* 0x0000040000064802 */ /* 0x000fe20000000f00 */
[----:B------:R-:W-:Y:S01]  /*7630*/  IMAD.MOV.U32 R20, RZ, RZ, -0x1 ;  /* 0xffffffffff147424 */ /* 0x000fe200078e00ff */
[----:B------:R-:W-:Y:S01]  /*7640*/  LEA.HI R4, R4, R5, RZ, 0x1f ;  /* 0x0000000504047211 */ /* 0x000fe200078ff8ff */
[----:B------:R-:W-:-:S03]  /*7650*/  IMAD.MOV.U32 R8, RZ, RZ, -0x1 ;  /* 0xffffffffff087424 */ /* 0x000fc600078e00ff */
[--C-:B------:R-:W-:Y:S02]  /*7660*/  SHF.R.U32.HI R5, RZ, 0x2, R4.reuse ;  /* 0x00000002ff057819 */ /* 0x100fe40000011604 */
[----:B------:R-:W-:-:S03]  /*7670*/  PRMT R4, RZ, 0x7610, R4 ;  /* 0x00007610ff047816 */ /* 0x000fc60000000004 */
[----:B------:R-:W-:Y:S01]  /*7680*/  IMAD R12, R5, -0x7, R12 ;  /* 0xfffffff9050c7824 */ /* 0x000fe200078e020c */
[----:B0-----:R-:W-:Y:S02]  /*7690*/  @P4 LEA R6, R7, R6, 0x18 ;  /* 0x0000000607064211 */ /* 0x001fe400078ec0ff */
[----:B------:R-:W-:Y:S02]  /*76a0*/  SEL R7, RZ, 0x1, !P1 ;  /* 0x00000001ff077807 */ /* 0x000fe40004800000 */
[----:B------:R-:W-:Y:S01]  /*76b0*/  IADD3 R16, P1, R16, UR38, RZ ;  /* 0x0000002610107c10 */ /* 0x000fe2000ff3e0ff */
[----:B------:R0:W-:Y:S01]  /*76c0*/  @P4 SYNCS.ARRIVE.TRANS64.A1T0 RZ, [R6+URZ+0x88], RZ ;  /* 0x000088ff06ff49a7 */ /* 0x0001e2000810003f */
[----:B------:R-:W-:Y:S02]  /*76d0*/  LOP3.LUT R0, R0, R7, RZ, 0x3c, !PT ;  /* 0x0000000700007212 */ /* 0x000fe400078e3cff */
[----:B------:R-:W-:Y:S02]  /*76e0*/  IADD3.X R17, R17, UR41, RZ, P1, !PT ;  /* 0x0000002911117c10 */ /* 0x000fe40008ffe4ff */
[----:B------:R-:W-:-:S02]  /*76f0*/  ISETP.GE.U32.AND P1, PT, R16, UR6, PT ;  /* 0x0000000610007c0c */ /* 0x000fc4000bf26070 */
[----:B------:R-:W-:Y:S02]  /*7700*/  @P3 LOP3.LUT R0, R0, 0x1, R5, 0x78, !PT ;  /* 0x0000000100003812 */ /* 0x000fe400078e7805 */
[----:B------:R-:W-:-:S13]  /*7710*/  ISETP.GE.U32.AND.EX P1, PT, R17, UR7, PT, P1 ;  /* 0x0000000711007c0c */ /* 0x000fda000bf26110 */
[----:B0-----:R-:W-:Y:S05]  /*7720*/  @P1 BRA `(.L_x_171) ;  /* 0x00000004004c1947 */ /* 0x001fea0003800000 */
[----:B------:R-:W-:Y:S01]  /*7730*/  ULDC.64 UR6, c[0x0][0x628] ;  /* 0x00018a0000067ab9 */ /* 0x000fe20000000a00 */
[----:B------:R-:W0:Y:S01]  /*7740*/  S2R R15, SR_CTAID.X ;  /* 0x00000000000f7919 */ /* 0x000e220000002500 */
[----:B------:R-:W-:Y:S01]  /*7750*/  ISETP.NE.U32.AND P1, PT, RZ, UR6, PT ;  /* 0x00000006ff007c0c */ /* 0x000fe2000bf25070 */
[----:B------:R-:W-:Y:S01]  /*7760*/  ULDC UR9, c[0x0][0x630] ;  /* 0x00018c0000097ab9 */ /* 0x000fe20000000800 */
[----:B------:R-:W-:Y:S01]  /*7770*/  IMAD.MOV.U32 R4, RZ, RZ, R16 ;  /* 0x000000ffff047224 */ /* 0x000fe200078e0010 */
[----:B------:R-:W1:Y:S01]  /*7780*/  S2R R14, SR_CTAID.Y ;  /* 0x00000000000e7919 */ /* 0x000e620000002600 */
[----:B------:R-:W-:Y:S01]  /*7790*/  ISETP.NE.AND.EX P1, PT, RZ, UR7, PT, P1 ;  /* 0x00000007ff007c0c */ /* 0x000fe2000bf25310 */
[----:B------:R-:W-:-:S12]  /*77a0*/  IMAD.MOV.U32 R5, RZ, RZ, R17 ;  /* 0x000000ffff057224 */ /* 0x000fd800078e0011 */
[----:B------:R-:W-:Y:S05]  /*77b0*/  @!P1 BRA `(.L_x_172) ;  /* 0x0000000000289947 */ /* 0x000fea0003800000 */
[----:B------:R-:W-:Y:S02]  /*77c0*/  ULDC UR8, c[0x0][0x634] ;  /* 0x00018d0000087ab9 */ /* 0x000fe40000000800 */
[----:B------:R-:W-:-:S05]  /*77d0*/  IADD3 R9, P1, R16, UR8, RZ ;  /* 0x0000000810097c10 */ /* 0x000fca000ff3e0ff */
[----:B------:R-:W-:-:S04]  /*77e0*/  IMAD.X R19, RZ, RZ, R17, P1 ;  /* 0x000000ffff137224 */ /* 0x000fc800008e0611 */
[----:B------:R-:W-:-:S04]  /*77f0*/  IMAD.WIDE.U32 R6, R19, UR6, RZ ;  /* 0x0000000613067c25 */ /* 0x000fc8000f8e00ff */
[----:B------:R-:W-:-:S04]  /*7800*/  IMAD.WIDE.U32 R6, P1, R9, UR7, R6 ;  /* 0x0000000709067c25 */ /* 0x000fc8000f820006 */
[----:B------:R-:W-:-:S04]  /*7810*/  IMAD.WIDE.U32 R8, R9, UR6, RZ ;  /* 0x0000000609087c25 */ /* 0x000fc8000f8e00ff */
[----:B------:R-:W-:Y:S01]  /*7820*/  IMAD.X R5, RZ, RZ, RZ, P1 ;  /* 0x000000ffff057224 */ /* 0x000fe200008e06ff */
[----:B------:R-:W-:Y:S01]  /*7830*/  IADD3 RZ, P1, R9, R6, RZ ;  /* 0x0000000609ff7210 */ /* 0x000fe20007f3e0ff */
[----:B------:R-:W-:-:S04]  /*7840*/  IMAD.MOV.U32 R4, RZ, RZ, R7 ;  /* 0x000000ffff047224 */ /* 0x000fc800078e0007 */
[----:B------:R-:W-:-:S08]  /*7850*/  IMAD.WIDE.U32.X R4, R19, UR7, R4, P1 ;  /* 0x0000000713047c25 */ /* 0x000fd000088e0404 */
.L_x_172:
[--C-:B------:R-:W-:Y:S01]  /*7860*/  SHF.R.U64 R8, R4, UR9, R5.reuse ;  /* 0x0000000904087c19 */ /* 0x100fe20008001205 */
[----:B------:R-:W-:Y:S01]  /*7870*/  ULDC.64 UR6, c[0x0][0x620] ;  /* 0x0001880000067ab9 */ /* 0x000fe20000000a00 */
[----:B------:R-:W-:Y:S01]  /*7880*/  SHF.R.U32.HI R4, RZ, UR9, R5 ;  /* 0x00000009ff047c19 */ /* 0x000fe20008011605 */
[----:B------:R-:W2:Y:S01]  /*7890*/  LDC R24, c[0x0][0x144] ;  /* 0x00005100ff187b82 */ /* 0x000ea20000000800 */
[----:B------:R-:W-:Y:S01]  /*78a0*/  IADD3 R7, P1, RZ, -R8, RZ ;  /* 0x80000008ff077210 */ /* 0x000fe20007f3e0ff */
[----:B------:R-:W-:Y:S01]  /*78b0*/  ULDC.64 UR10, c[0x0][0x640] ;  /* 0x00019000000a7ab9 */ /* 0x000fe20000000a00 */
[----:B0-----:R-:W-:Y:S01]  /*78c0*/  I2FP.F32.U32 R9, R15 ;  /* 0x0000000f00097245 */ /* 0x001fe20000201000 */
[----:B------:R-:W-:Y:S02]  /*78d0*/  ULDC UR8, c[0x0][0x608] ;  /* 0x0001820000087ab9 */ /* 0x000fe40000000800 */
[----:B------:R-:W-:Y:S01]  /*78e0*/  IMAD.X R4, RZ, RZ, ~R4, P1 ;  /* 0x000000ffff047224 */ /* 0x000fe200008e0e04 */
[----:B------:R-:W-:Y:S01]  /*78f0*/  ISETP.NE.U32.AND P1, PT, RZ, UR10, PT ;  /* 0x0000000aff007c0c */ /* 0x000fe2000bf25070 */
[----:B------:R-:W0:Y:S02]  /*7900*/  LDC R21, c[0x0][0x148] ;  /* 0x00005200ff157b82 */ /* 0x000e240000000800 */
[----:B------:R-:W-:Y:S01]  /*7910*/  IMAD R6, R4, UR6, RZ ;  /* 0x0000000604067c24 */ /* 0x000fe2000f8e02ff */
[----:B------:R-:W-:Y:S01]  /*7920*/  ISETP.NE.AND.EX P1, PT, RZ, UR11, PT, P1 ;  /* 0x0000000bff007c0c */ /* 0x000fe2000bf25310 */
[----:B------:R-:W-:Y:S01]  /*7930*/  IMAD.WIDE.U32 R4, R7, UR6, R16 ;  /* 0x0000000607047c25 */ /* 0x000fe2000f8e0010 */
[----:B------:R-:W-:-:S03]  /*7940*/  ULDC UR6, c[0x0][0x150] ;  /* 0x0000540000067ab9 */ /* 0x000fc60000000800 */
[----:B------:R-:W-:Y:S02]  /*7950*/  IMAD R7, R7, UR7, R6 ;  /* 0x0000000707077c24 */ /* 0x000fe4000f8e0206 */
[----:B------:R-:W-:Y:S01]  /*7960*/  FMUL R6, R9, UR6 ;  /* 0x0000000609067c20 */ /* 0x000fe20008400000 */
[----:B------:R-:W-:Y:S01]  /*7970*/  ULDC UR6, c[0x0][0x618] ;  /* 0x0001860000067ab9 */ /* 0x000fe20000000800 */
[----:B------:R-:W-:Y:S01]  /*7980*/  ULDC UR7, c[0x0][0x154] ;  /* 0x0000550000077ab9 */ /* 0x000fe20000000800 */
[----:B------:R-:W-:-:S03]  /*7990*/  IMAD.IADD R5, R5, 0x1, R7 ;  /* 0x0000000105057824 */ /* 0x000fc600078e0207 */
[----:B------:R-:W3:Y:S02]  /*79a0*/  F2I.U32.TRUNC.NTZ R6, R6 ;  /* 0x0000000600067305 */ /* 0x000ee4000020f000 */
[----:B------:R-:W-:Y:S02]  /*79b0*/  SHF.R.U64 R9, R4, UR6, R5 ;  /* 0x0000000604097c19 */ /* 0x000fe40008001205 */
[----:B-1----:R-:W-:-:S05]  /*79c0*/  I2FP.F32.U32 R4, R14 ;  /* 0x0000000e00047245 */ /* 0x002fca0000201000 */
[----:B------:R-:W-:Y:S01]  /*79d0*/  FMUL R22, R4, UR7 ;  /* 0x0000000704167c20 */ /* 0x000fe20008400000 */
[----:B------:R-:W-:Y:S01]  /*79e0*/  SHF.R.U32.HI R4, RZ, UR6, R5 ;  /* 0x00000006ff047c19 */ /* 0x000fe20008011605 */
[----:B------:R-:W-:-:S03]  /*79f0*/  ULDC UR6, c[0x0][0x658] ;  /* 0x0001960000067ab9 */ /* 0x000fc60000000800 */
[--C-:B------:R-:W-:Y:S01]  /*7a00*/  SHF.R.U64 R20, R9, UR8, R4.reuse ;  /* 0x0000000809147c19 */ /* 0x100fe20008001204 */
[----:B------:R-:W1:Y:S01]  /*7a10*/  F2I.U32.TRUNC.NTZ R22, R22 ;  /* 0x0000001600167305 */ /* 0x000e62000020f000 */
[----:B------:R-:W-:Y:S01]  /*7a20*/  SHF.R.U32.HI R5, RZ, UR8, R4 ;  /* 0x00000008ff057c19 */ /* 0x000fe20008011604 */
[----:B---3--:R-:W-:-:S03]  /*7a30*/  IMAD.MOV R6, RZ, RZ, -R6 ;  /* 0x000000ffff067224 */ /* 0x008fc600078e0a06 */
[----:B------:R-:W-:Y:S01]  /*7a40*/  SHF.R.U64 R19, R20, UR6, R5 ;  /* 0x0000000614137c19 */ /* 0x000fe20008001205 */
[----:B--2---:R-:W-:Y:S01]  /*7a50*/  IMAD R15, R24, R6, R15 ;  /* 0x00000006180f7224 */ /* 0x004fe200078e020f */
[----:B------:R-:W-:-:S03]  /*7a60*/  SHF.R.U32.HI R23, RZ, UR6, R5 ;  /* 0x00000006ff177c19 */ /* 0x000fc60008011605 */
[----:B------:R-:W-:Y:S02]  /*7a70*/  IMAD.MOV.U32 R4, RZ, RZ, R19 ;  /* 0x000000ffff047224 */ /* 0x000fe400078e0013 */
[----:B------:R-:W-:Y:S01]  /*7a80*/  IMAD.MOV.U32 R5, RZ, RZ, R23 ;  /* 0x000000ffff057224 */ /* 0x000fe200078e0017 */
[----:B-1----:R-:W-:Y:S06]  /*7a90*/  @!P1 BRA `(.L_x_173) ;  /* 0x0000000000289947 */ /* 0x002fec0003800000 */
[----:B------:R-:W-:Y:S02]  /*7aa0*/  ULDC UR6, c[0x0][0x64c] ;  /* 0x0001930000067ab9 */ /* 0x000fe40000000800 */
[----:B------:R-:W-:-:S05]  /*7ab0*/  IADD3 R5, P1, R19, UR6, RZ ;  /* 0x0000000613057c10 */ /* 0x000fca000ff3e0ff */
[----:B------:R-:W-:-:S04]  /*7ac0*/  IMAD.X R23, RZ, RZ, R23, P1 ;  /* 0x000000ffff177224 */ /* 0x000fc800008e0617 */
[----:B------:R-:W-:-:S04]  /*7ad0*/  IMAD.WIDE.U32 R6, R23, UR10, RZ ;  /* 0x0000000a17067c25 */ /* 0x000fc8000f8e00ff */
[----:B------:R-:W-:-:S04]  /*7ae0*/  IMAD.WIDE.U32 R6, P1, R5, UR11, R6 ;  /* 0x0000000b05067c25 */ /* 0x000fc8000f820006 */
[----:B------:R-:W-:-:S04]  /*7af0*/  IMAD.WIDE.U32 R4, R5, UR10, RZ ;  /* 0x0000000a05047c25 */ /* 0x000fc8000f8e00ff */
[----:B------:R-:W-:Y:S01]  /*7b00*/  IMAD.MOV.U32 R4, RZ, RZ, R7 ;  /* 0x000000ffff047224 */ /* 0x000fe200078e0007 */
[----:B------:R-:W-:Y:S01]  /*7b10*/  IADD3 RZ, P3, R5, R6, RZ ;  /* 0x0000000605ff7210 */ /* 0x000fe20007f7e0ff */
[----:B------:R-:W-:-:S04]  /*7b20*/  IMAD.X R5, RZ, RZ, RZ, P1 ;  /* 0x000000ffff057224 */ /* 0x000fc800008e06ff */
[----:B------:R-:W-:-:S08]  /*7b30*/  IMAD.WIDE.U32.X R4, R23, UR11, R4, P3 ;  /* 0x0000000b17047c25 */ /* 0x000fd000098e0404 */
.L_x_173:
[----:B------:R-:W-:Y:S01]  /*7b40*/  ISETP.NE.AND P1, PT, R2, 0x1, PT ;  /* 0x000000010200780c */ /* 0x000fe20003f25270 */
[----:B------:R-:W-:Y:S01]  /*7b50*/  ULDC UR6, c[0x0][0x648] ;  /* 0x0001920000067ab9 */ /* 0x000fe20000000800 */
[----:B------:R-:W-:Y:S01]  /*7b60*/  LOP3.LUT R20, R20, UR5, RZ, 0xc0, !PT ;  /* 0x0000000514147c12 */ /* 0x000fe2000f8ec0ff */
[----:B------:R-:W-:Y:S01]  /*7b70*/  IMAD.MOV R22, RZ, RZ, -R22 ;  /* 0x000000ffff167224 */ /* 0x000fe200078e0a16 */
[----:B------:R-:W-:Y:S01]  /*7b80*/  SHF.R.U64 R5, R4, UR6, R5 ;  /* 0x0000000604057c19 */ /* 0x000fe20008001205 */
[----:B------:R-:W-:Y:S01]  /*7b90*/  ULDC UR6, c[0x0][0x638] ;  /* 0x00018e0000067ab9 */ /* 0x000fe20000000800 */
[----:B------:R-:W-:Y:S01]  /*7ba0*/  LOP3.LUT R6, R9, UR4, RZ, 0xc0, !PT ;  /* 0x0000000409067c12 */ /* 0x000fe2000f8ec0ff */
[----:B------:R-:W-:Y:S02]  /*7bb0*/  ULDC UR7, c[0x0][0x610] ;  /* 0x0001840000077ab9 */ /* 0x000fe40000000800 */
[----:B------:R-:W-:Y:S02]  /*7bc0*/  IMAD.MOV R4, RZ, RZ, -R5 ;  /* 0x000000ffff047224 */ /* 0x000fe400078e0a05 */
[----:B------:R-:W-:-:S02]  /*7bd0*/  IMAD R20, R5, UR13, R20 ;  /* 0x0000000d05147c24 */ /* 0x000fc4000f8e0214 */
[----:B0-----:R-:W-:Y:S02]  /*7be0*/  @P1 IMAD R15, R21, R22, R14 ;  /* 0x00000016150f1224 */ /* 0x001fe400078e020e */
[----:B------:R-:W-:Y:S01]  /*7bf0*/  IMAD R19, R4, UR6, R19 ;  /* 0x0000000604137c24 */ /* 0x000fe2000f8e0213 */
[----:B------:R-:W-:Y:S01]  /*7c00*/  ULDC UR6, c[0x0][0x600] ;  /* 0x0001800000067ab9 */ /* 0x000fe20000000800 */
[----:B------:R-:W-:Y:S02]  /*7c10*/  IMAD R15, R20, UR7, R15 ;  /* 0x00000007140f7c24 */ /* 0x000fe4000f8e020f */
[----:B------:R-:W-:Y:S02]  /*7c20*/  IMAD R6, R19, UR6, R6 ;  /* 0x0000000613067c24 */ /* 0x000fe4000f8e0206 */
[----:B------:R-:W-:-:S03]  /*7c30*/  IMAD.MOV.U32 R4, RZ, RZ, 0x1 ;  /* 0x00000001ff047424 */ /* 0x000fc600078e00ff */
[----:B------:R-:W-:Y:S02]  /*7c40*/  SEL R20, R6, R15, !P1 ;  /* 0x0000000f06147207 */ /* 0x000fe40004800000 */
[----:B------:R-:W-:-:S07]  /*7c50*/  SEL R19, R15, R6, !P1 ;  /* 0x000000060f137207 */ /* 0x000fce0004800000 */
.L_x_171:
[----:B------:R-:W-:Y:S05]  /*7c60*/  BSYNC B1 ;  /* 0x0000000000017941 */ /* 0x000fea0003800000 */
.L_x_170:
[----:B------:R-:W-:-:S13]  /*7c70*/  LOP3.LUT P1, RZ, R4, 0xff, RZ, 0xc0, !PT ;  /* 0x000000ff04ff7812 */ /* 0x000fda000782c0ff */
[----:B------:R-:W-:Y:S05]  /*7c80*/  @P1 BRA `(.L_x_174) ;  /* 0xfffffff4001c1947 */ /* 0x000fea000383ffff */
[----:B------:R-:W-:Y:S05]  /*7c90*/  BSYNC B0 ;  /* 0x0000000000007941 */ /* 0x000fea0003800000 */
.L_x_162:
[----:B------:R-:W-:-:S03]  /*7ca0*/  UMOV UR6, 0xffffffff ;  /* 0xffffffff00067882 */ /* 0x000fc60000000000 */
[----:B------:R-:W-:Y:S05]  /*7cb0*/  BRA.DIV UR6, `(.L_x_175) ;  /* 0x0000000606847947 */ /* 0x000fea000b800000 */
[----:B------:R-:W-:-:S13]  /*7cc0*/  ELECT P6, URZ, PT ;  /* 0x00000000003f782f */ /* 0x000fda00038c0000 */
.L_x_192:
[----:B------:R-:W-:Y:S04]  /*7cd0*/  BSSY B0, `(.L_x_176) ;  /* 0x0000046000007945 */ /* 0x000fe80003800000 */
[----:B------:R-:W-:Y:S05]  /*7ce0*/  @!P6 BRA `(.L_x_177) ;  /* 0x000000040010e947 */ /* 0x000fea0003800000 */
[----:B------:R-:W-:-:S04]  /*7cf0*/  LOP3.LUT R18, R18, 0x2, RZ, 0xfc, !PT ;  /* 0x0000000212127812 */ /* 0x000fc800078efcff */
[----:B------:R-:W-:-:S13]  /*7d00*/  ISETP.NE.AND P0, PT, R18, 0x3, PT ;  /* 0x000000031200780c */ /* 0x000fda0003f05270 */
[----:B------:R-:W-:Y:S05]  /*7d10*/  @!P0 BRA `(.L_x_178) ;  /* 0x0000000000048947 */ /* 0x000fea0003800000 */
[----:B------:R-:W-:Y:S01]  /*7d20*/  BPT.TRAP 0x1 ;  /* 0x000000040000795c */ /* 0x000fe20000300000 */
.L_x_178:
[----:B------:R-:W0:Y:S01]  /*7d30*/  S2R R3, SR_CgaCtaId ;  /* 0x0000000000037919 */ /* 0x000e220000008800 */
[----:B------:R-:W-:-:S04]  /*7d40*/  MOV R2, 0x400 ;  /* 0x0000040000027802 */ /* 0x000fc80000000f00 */
[----:B0-----:R-:W-:Y:S02]  /*7d50*/  LEA R3, R3, R2, 0x18 ;  /* 0x0000000203037211 */ /* 0x001fe400078ec0ff */
[----:B------:R-:W-:-:S03]  /*7d60*/  SHF.L.U32 R2, R0, 0x1f, RZ ;  /* 0x0000001f00027819 */ /* 0x000fc600000006ff */
[----:B------:R-:W-:-:S04]  /*7d70*/  VIADD R3, R3, 0x38 ;  /* 0x0000003803037836 */ /* 0x000fc80000000000 */
[C---:B------:R-:W-:Y:S02]  /*7d80*/  IMAD R7, R12.reuse, 0x8, R3 ;  /* 0x000000080c077824 */ /* 0x040fe400078e0203 */
[----:B------:R-:W-:Y:S02]  /*7d90*/  VIADD R12, R12, 0x1 ;  /* 0x000000010c0c7836 */ /* 0x000fe40000000000 */
[----:B------:R-:W0:Y:S03]  /*7da0*/  SYNCS.PHASECHK.TRANS64.TRYWAIT P0, [R7+URZ], R2 ;  /* 0x00000002070075a7 */ /* 0x000e26000800017f */
[----:B------:R-:W-:-:S04]  /*7db0*/  ISETP.NE.AND P1, PT, R12, 0x7, PT ;  /* 0x000000070c00780c */ /* 0x000fc80003f25270 */
[----:B------:R-:W-:Y:S02]  /*7dc0*/  SEL R5, RZ, 0x1, P1 ;  /* 0x00000001ff057807 */ /* 0x000fe40000800000 */
[----:B------:R-:W-:Y:S02]  /*7dd0*/  SEL R12, R12, RZ, P1 ;  /* 0x000000ff0c0c7207 */ /* 0x000fe40000800000 */
[----:B------:R-:W-:-:S03]  /*7de0*/  LOP3.LUT R5, R0, R5, RZ, 0x3c, !PT ;  /* 0x0000000500057212 */ /* 0x000fc600078e3cff */
[----:B------:R-:W-:Y:S01]  /*7df0*/  IMAD R9, R12, 0x8, R3 ;  /* 0x000000080c097824 */ /* 0x000fe200078e0203 */
[----:B------:R-:W-:Y:S01]  /*7e00*/  SHF.L.U32 R4, R5, 0x1f, RZ ;  /* 0x0000001f05047819 */ /* 0x000fe200000006ff */
[----:B0-----:R-:W-:Y:S06]  /*7e10*/  @!P0 BRA `(.L_x_179) ;  /* 0x00000004004c8947 */ /* 0x001fec0003800000 */
.L_x_193:
[----:B------:R-:W1:Y:S01]  /*7e20*/  SYNCS.PHASECHK.TRANS64.TRYWAIT P0, [R9+URZ], R4 ;  /* 0x00000004090075a7 */ /* 0x000e62000800017f */
[----:B------:R-:W-:-:S05]  /*7e30*/  VIADD R0, R12, 0x1 ;  /* 0x000000010c007836 */ /* 0x000fca0000000000 */
[----:B------:R-:W-:-:S04]  /*7e40*/  ISETP.NE.AND P1, PT, R0, 0x7, PT ;  /* 0x000000070000780c */ /* 0x000fc80003f25270 */
[----:B0-----:R-:W-:Y:S02]  /*7e50*/  SEL R2, RZ, 0x1, P1 ;  /* 0x00000001ff027807 */ /* 0x001fe40000800000 */
[----:B------:R-:W-:Y:S02]  /*7e60*/  SEL R0, R0, RZ, P1 ;  /* 0x000000ff00007207 */ /* 0x000fe40000800000 */
[----:B------:R-:W-:-:S03]  /*7e70*/  LOP3.LUT R7, R5, R2, RZ, 0x3c, !PT ;  /* 0x0000000205077212 */ /* 0x000fc600078e3cff */
[----:B------:R-:W-:Y:S01]  /*7e80*/  IMAD R6, R0, 0x8, R3 ;  /* 0x0000000800067824 */ /* 0x000fe200078e0203 */
[----:B------:R-:W-:Y:S01]  /*7e90*/  SHF.L.U32 R5, R7, 0x1f, RZ ;  /* 0x0000001f07057819 */ /* 0x000fe200000006ff */
[----:B-1----:R-:W-:Y:S06]  /*7ea0*/  @!P0 BRA `(.L_x_180) ;  /* 0x00000004003c8947 */ /* 0x002fec0003800000 */
.L_x_194:
[----:B------:R-:W1:Y:S01]  /*7eb0*/  SYNCS.PHASECHK.TRANS64.TRYWAIT P0, [R6+URZ], R5 ;  /* 0x00000005060075a7 */ /* 0x000e62000800017f */
[----:B------:R-:W-:-:S05]  /*7ec0*/  VIADD R0, R0, 0x1 ;  /* 0x0000000100007836 */ /* 0x000fca0000000000 */
[----:B------:R-:W-:-:S04]  /*7ed0*/  ISETP.NE.AND P1, PT, R0, 0x7, PT ;  /* 0x000000070000780c */ /* 0x000fc80003f25270 */
[----:B------:R-:W-:Y:S02]  /*7ee0*/  SEL R2, RZ, 0x1, P1 ;  /* 0x00000001ff027807 */ /* 0x000fe40000800000 */
[----:B------:R-:W-:Y:S02]  /*7ef0*/  SEL R0, R0, RZ, P1 ;  /* 0x000000ff00007207 */ /* 0x000fe40000800000 */
[----:B------:R-:W-:-:S03]  /*7f00*/  LOP3.LUT R7, R7, R2, RZ, 0x3c, !PT ;  /* 0x0000000207077212 */ /* 0x000fc600078e3cff */
[----:B0-----:R-:W-:Y:S01]  /*7f10*/  IMAD R9, R0, 0x8, R3 ;  /* 0x0000000800097824 */ /* 0x001fe200078e0203 */
[----:B------:R-:W-:Y:S01]  /*7f20*/  SHF.L.U32 R4, R7, 0x1f, RZ ;  /* 0x0000001f07047819 */ /* 0x000fe200000006ff */
[----:B-1----:R-:W-:Y:S06]  /*7f30*/  @!P0 BRA `(.L_x_181) ;  /* 0x00000004002c8947 */ /* 0x002fec0003800000 */
.L_x_195:
        /* <DEDUP_REMOVED lines=9> */
.L_x_196:
        /* <DEDUP_REMOVED lines=9> */
.L_x_197:
[----:B------:R-:W1:Y:S01]  /*8060*/  SYNCS.PHASECHK.TRANS64.TRYWAIT P0, [R9+URZ], R4 ;  /* 0x00000004090075a7 */ /* 0x000e62000800017f */
[----:B------:R-:W-:-:S05]  /*8070*/  VIADD R0, R0, 0x1 ;  /* 0x0000000100007836 */ /* 0x000fca0000000000 */
[----:B------:R-:W-:-:S04]  /*8080*/  ISETP.NE.AND P1, PT, R0, 0x7, PT ;  /* 0x000000070000780c */ /* 0x000fc80003f25270 */
[----:B------:R-:W-:Y:S02]  /*8090*/  SEL R2, RZ, 0x1, P1 ;  /* 0x00000001ff027807 */ /* 0x000fe40000800000 */
[----:B------:R-:W-:Y:S02]  /*80a0*/  SEL R0, R0, RZ, P1 ;  /* 0x000000ff00007207 */ /* 0x000fe40000800000 */
[----:B------:R-:W-:Y:S01]  /*80b0*/  LOP3.LUT R2, R7, R2, RZ, 0x3c, !PT ;  /* 0x0000000207027212 */ /* 0x000fe200078e3cff */
[----:B-1----:R-:W-:Y:S06]  /*80c0*/  @!P0 BRA `(.L_x_184) ;  /* 0x0000000400048947 */ /* 0x002fec0003800000 */
.L_x_198:
[----:B------:R-:W-:Y:S01]  /*80d0*/  IMAD R3, R0, 0x8, R3 ;  /* 0x0000000800037824 */ /* 0x000fe200078e0203 */
[----:B------:R-:W-:-:S07]  /*80e0*/  SHF.L.U32 R0, R2, 0x1f, RZ ;  /* 0x0000001f02007819 */ /* 0x000fce00000006ff */
.L_x_185:
[----:B--2---:R2:W3:Y:S02]  /*80f0*/  SYNCS.PHASECHK.TRANS64.TRYWAIT P0, [R3+URZ], R0 ;  /* 0x00000000030075a7 */ /* 0x0044e4000800017f */
[----:B---3--:R-:W-:Y:S05]  /*8100*/  @!P0 NANOSLEEP.SYNCS 0x989680 ;  /* 0x009896800000895d */ /* 0x008fea0003900000 */
[----:B------:R-:W3:Y:S02]  /*8110*/  @!P0 SYNCS.PHASECHK.TRANS64 P0, [R3+URZ], R0 ;  /* 0x00000000030085a7 */ /* 0x000ee4000800007f */
[----:B---3--:R-:W-:Y:S05]  /*8120*/  @!P0 BRA `(.L_x_185) ;  /* 0xfffffffc00f08947 */ /* 0x008fea000383ffff */
.L_x_177:
[----:B------:R-:W-:Y:S05]  /*8130*/  BSYNC B0 ;  /* 0x0000000000007941 */ /* 0x000fea0003800000 */
.L_x_176:
[----:B------:R-:W-:Y:S05]  /*8140*/  EXIT ;  /* 0x000000000000794d */ /* 0x000fea0003800000 */
.L_x_17:
[----:B-1----:R1:W2:Y:S02]  /*8150*/  SYNCS.PHASECHK.TRANS64.TRYWAIT P1, [R3+URZ], R0 ;  /* 0x00000000030075a7 */ /* 0x0022a4000802017f */
[----:B--2---:R-:W-:Y:S05]  /*8160*/  @!P1 NANOSLEEP.SYNCS 0x989680 ;  /* 0x009896800000995d */ /* 0x004fea0003900000 */
[----:B------:R-:W2:Y:S02]  /*8170*/  @!P1 SYNCS.PHASECHK.TRANS64 P1, [R3+URZ], R0 ;  /* 0x00000000030095a7 */ /* 0x000ea4000802007f */
[----:B--2---:R-:W-:Y:S05]  /*8180*/  @!P1 BRA `(.L_x_17) ;  /* 0xfffffffc00f09947 */ /* 0x004fea000383ffff */
[----:B------:R-:W-:Y:S05]  /*8190*/  BRA `(.L_x_16) ;  /* 0xffffff9000dc7947 */ /* 0x000fea000383ffff */
.L_x_22:
[----:B-1----:R-:W-:-:S04]  /*81a0*/  IMAD.U32 R4, RZ, RZ, UR8 ;  /* 0x00000008ff047e24 */ /* 0x002fc8000f8e00ff */
[----:B------:R1:W2:Y:S03]  /*81b0*/  SYNCS.PHASECHK.TRANS64.TRYWAIT P1, [R4+URZ], R3 ;  /* 0x00000003040075a7 */ /* 0x0002a6000802017f */
[----:B--2---:R-:W-:Y:S05]  /*81c0*/  @!P1 NANOSLEEP.SYNCS 0x989680 ;  /* 0x009896800000995d */ /* 0x004fea0003900000 */
[----:B------:R-:W2:Y:S02]  /*81d0*/  @!P1 SYNCS.PHASECHK.TRANS64 P1, [R4+URZ], R3 ;  /* 0x00000003040095a7 */ /* 0x000ea4000802007f */
[----:B--2---:R-:W-:Y:S05]  /*81e0*/  @!P1 BRA `(.L_x_22) ;  /* 0xfffffffc00ec9947 */ /* 0x004fea000383ffff */
[----:B------:R-:W-:Y:S05]  /*81f0*/  BRA `(.L_x_21) ;  /* 0xffffff9800187947 */ /* 0x000fea000383ffff */
.L_x_163:
[----:B------:R-:W-:Y:S01]  /*8200*/  BSSY B1, `(.L_x_186) ;  /* 0x0000006000017945 */ /* 0x000fe20003800000 */
[----:B------:R-:W-:-:S07]  /*8210*/  IMAD.MOV.U32 R15, RZ, RZ, -0x1 ;  /* 0xffffffffff0f7424 */ /* 0x000fce00078e00ff */
[----:B------:R-:W-:Y:S05]  /*8220*/  WARPSYNC.COLLECTIVE R15, `(.L_x_187) ;  /* 0x000000000f0c7348 */ /* 0x000fea0003c00000 */
[----:B------:R-:W-:Y:S02]  /*8230*/  ELECT P6, UR62, PT ;  /* 0x00000000003e782f */ /* 0x000fe400038c0000 */
[----:B------:R-:W-:Y:S01]  /*8240*/  MOV R14, UR62 ;  /* 0x0000003e000e7c02 */ /* 0x000fe20008000f00 */
[----:B------:R-:W-:Y:S10]  /*8250*/  ENDCOLLECTIVE ;  /* 0x000000000000791b */ /* 0x000ff40003800000 */
.L_x_187:
[----:B------:R-:W-:Y:S05]  /*8260*/  BSYNC B1 ;  /* 0x0000000000017941 */ /* 0x000fea0003800000 */
.L_x_186:
[----:B------:R-:W-:Y:S05]  /*8270*/  BRA `(.L_x_188) ;  /* 0xffffffec00ac7947 */ /* 0x000fea000383ffff */
.L_x_166:
[----:B0-----:R0:W1:Y:S02]  /*8280*/  SYNCS.PHASECHK.TRANS64.TRYWAIT P1, [R14+URZ+0x38], R7 ;  /* 0x000038070e0075a7 */ /* 0x001064000802017f */
[----:B-1----:R-:W-:Y:S05]  /*8290*/  @!P1 NANOSLEEP.SYNCS 0x989680 ;  /* 0x009896800000995d */ /* 0x002fea0003900000 */
[----:B------:R-:W1:Y:S02]  /*82a0*/  @!P1 SYNCS.PHASECHK.TRANS64 P1, [R14+URZ+0x38], R7 ;  /* 0x000038070e0095a7 */ /* 0x000e64000802007f */
[----:B-1----:R-:W-:Y:S05]  /*82b0*/  @!P1 BRA `(.L_x_166) ;  /* 0xfffffffc00f09947 */ /* 0x002fea000383ffff */
[----:B------:R-:W-:Y:S05]  /*82c0*/  BRA `(.L_x_189) ;  /* 0xffffffec00e07947 */ /* 0x000fea000383ffff */
.L_x_175:
[----:B------:R-:W-:Y:S01]  /*82d0*/  BSSY B0, `(.L_x_190) ;  /* 0x0000006000007945 */ /* 0x000fe20003800000 */
[----:B------:R-:W-:-:S07]  /*82e0*/  IMAD.MOV.U32 R15, RZ, RZ, -0x1 ;  /* 0xffffffffff0f7424 */ /* 0x000fce00078e00ff */
[----:B------:R-:W-:Y:S05]  /*82f0*/  WARPSYNC.COLLECTIVE R15, `(.L_x_191) ;  /* 0x000000000f0c7348 */ /* 0x000fea0003c00000 */
[----:B------:R-:W-:Y:S02]  /*8300*/  ELECT P6, UR62, PT ;  /* 0x00000000003e782f */ /* 0x000fe400038c0000 */
[----:B------:R-:W-:Y:S01]  /*8310*/  MOV R14, UR62 ;  /* 0x0000003e000e7c02 */ /* 0x000fe20008000f00 */
[----:B------:R-:W-:Y:S10]  /*8320*/  ENDCOLLECTIVE ;  /* 0x000000000000791b */ /* 0x000ff40003800000 */
.L_x_191:
[----:B------:R-:W-:Y:S05]  /*8330*/  BSYNC B0 ;  /* 0x0000000000007941 */ /* 0x000fea0003800000 */
.L_x_190:
[----:B------:R-:W-:Y:S05]  /*8340*/  BRA `(.L_x_192) ;  /* 0xfffffff800607947 */ /* 0x000fea000383ffff */
.L_x_179:
[----:B0-----:R0:W1:Y:S02]  /*8350*/  SYNCS.PHASECHK.TRANS64.TRYWAIT P0, [R7+URZ], R2 ;  /* 0x00000002070075a7 */ /* 0x001064000800017f */
[----:B-1----:R-:W-:Y:S05]  /*8360*/  @!P0 NANOSLEEP.SYNCS 0x989680 ;  /* 0x009896800000895d */ /* 0x002fea0003900000 */
[----:B------:R-:W1:Y:S02]  /*8370*/  @!P0 SYNCS.PHASECHK.TRANS64 P0, [R7+URZ], R2 ;  /* 0x00000002070085a7 */ /* 0x000e64000800007f */
[----:B-1----:R-:W-:Y:S05]  /*8380*/  @!P0 BRA `(.L_x_179) ;  /* 0xfffffffc00f08947 */ /* 0x002fea000383ffff */
[----:B------:R-:W-:Y:S05]  /*8390*/  BRA `(.L_x_193) ;  /* 0xfffffff800a07947 */ /* 0x000fea000383ffff */
.L_x_180:
[----:B0-----:R0:W1:Y:S02]  /*83a0*/  SYNCS.PHASECHK.TRANS64.TRYWAIT P0, [R9+URZ], R4 ;  /* 0x00000004090075a7 */ /* 0x001064000800017f */
[----:B-1----:R-:W-:Y:S05]  /*83b0*/  @!P0 NANOSLEEP.SYNCS 0x989680 ;  /* 0x009896800000895d */ /* 0x002fea0003900000 */
[----:B------:R-:W1:Y:S02]  /*83c0*/  @!P0 SYNCS.PHASECHK.TRANS64 P0, [R9+URZ], R4 ;  /* 0x00000004090085a7 */ /* 0x000e64000800007f */
[----:B-1----:R-:W-:Y:S05]  /*83d0*/  @!P0 BRA `(.L_x_180) ;  /* 0xfffffffc00f08947 */ /* 0x002fea000383ffff */
[----:B------:R-:W-:Y:S05]  /*83e0*/  BRA `(.L_x_194) ;  /* 0xfffffff800b07947 */ /* 0x000fea000383ffff */
.L_x_181:
[----:B0-----:R0:W1:Y:S02]  /*83f0*/  SYNCS.PHASECHK.TRANS64.TRYWAIT P0, [R6+URZ], R5 ;  /* 0x00000005060075a7 */ /* 0x001064000800017f */
[----:B-1----:R-:W-:Y:S05]  /*8400*/  @!P0 NANOSLEEP.SYNCS 0x989680 ;  /* 0x009896800000895d */ /* 0x002fea0003900000 */
[----:B------:R-:W1:Y:S02]  /*8410*/  @!P0 SYNCS.PHASECHK.TRANS64 P0, [R6+URZ], R5 ;  /* 0x00000005060085a7 */ /* 0x000e64000800007f */
[----:B-1----:R-:W-:Y:S05]  /*8420*/  @!P0 BRA `(.L_x_181) ;  /* 0xfffffffc00f08947 */ /* 0x002fea000383ffff */
[----:B------:R-:W-:Y:S05]  /*8430*/  BRA `(.L_x_195) ;  /* 0xfffffff800c07947 */ /* 0x000fea000383ffff */
.L_x_182:
[----:B0-----:R0:W1:Y:S02]  /*8440*/  SYNCS.PHASECHK.TRANS64.TRYWAIT P0, [R9+URZ], R4 ;  /* 0x00000004090075a7 */ /* 0x001064000800017f */
[----:B-1----:R-:W-:Y:S05]  /*8450*/  @!P0 NANOSLEEP.SYNCS 0x989680 ;  /* 0x009896800000895d */ /* 0x002fea0003900000 */
[----:B------:R-:W1:Y:S02]  /*8460*/  @!P0 SYNCS.PHASECHK.TRANS64 P0, [R9+URZ], R4 ;  /* 0x00000004090085a7 */ /* 0x000e64000800007f */
[----:B-1----:R-:W-:Y:S05]  /*8470*/  @!P0 BRA `(.L_x_182) ;  /* 0xfffffffc00f08947 */ /* 0x002fea000383ffff */
[----:B------:R-:W-:Y:S05]  /*8480*/  BRA `(.L_x_196) ;  /* 0xfffffff800d07947 */ /* 0x000fea000383ffff */
.L_x_183:
[----:B0-----:R0:W1:Y:S02]  /*8490*/  SYNCS.PHASECHK.TRANS64.TRYWAIT P0, [R6+URZ], R5 ;  /* 0x00000005060075a7 */ /* 0x001064000800017f */
[----:B-1----:R-:W-:Y:S05]  /*84a0*/  @!P0 NANOSLEEP.SYNCS 0x989680 ;  /* 0x009896800000895d */ /* 0x002fea0003900000 */
[----:B------:R-:W1:Y:S02]  /*84b0*/  @!P0 SYNCS.PHASECHK.TRANS64 P0, [R6+URZ], R5 ;  /* 0x00000005060085a7 */ /* 0x000e64000800007f */
[----:B-1----:R-:W-:Y:S05]  /*84c0*/  @!P0 BRA `(.L_x_183) ;  /* 0xfffffffc00f08947 */ /* 0x002fea000383ffff */
[----:B------:R-:W-:Y:S05]  /*84d0*/  BRA `(.L_x_197) ;  /* 0xfffffff800e07947 */ /* 0x000fea000383ffff */
.L_x_184:
[----:B-1----:R1:W2:Y:S02]  /*84e0*/  SYNCS.PHASECHK.TRANS64.TRYWAIT P0, [R9+URZ], R4 ;  /* 0x00000004090075a7 */ /* 0x0022a4000800017f */
[----:B--2---:R-:W-:Y:S05]  /*84f0*/  @!P0 NANOSLEEP.SYNCS 0x989680 ;  /* 0x009896800000895d */ /* 0x004fea0003900000 */
[----:B------:R-:W2:Y:S02]  /*8500*/  @!P0 SYNCS.PHASECHK.TRANS64 P0, [R9+URZ], R4 ;  /* 0x00000004090085a7 */ /* 0x000ea4000800007f */
[----:B--2---:R-:W-:Y:S05]  /*8510*/  @!P0 BRA `(.L_x_184) ;  /* 0xfffffffc00f08947 */ /* 0x004fea000383ffff */
[----:B------:R-:W-:Y:S05]  /*8520*/  BRA `(.L_x_198) ;  /* 0xfffffff800e87947 */ /* 0x000fea000383ffff */
.L_x_199:
[----:B------:R-:W-:-:S00]  /*8530*/  BRA `(.L_x_199) ;  /* 0xfffffffc00fc7947 */ /* 0x000fc0000383ffff */
[----:B------:R-:W-:-:S00]  /*8540*/  NOP ;  /* 0x0000000000007918 */ /* 0x000fc00000000000 */
        /* <DEDUP_REMOVED lines=11> */
.L_x_200:


//--------------------- .nv.global.init           --------------------------
	.section	.nv.global.init,"aw",@progbits
.nv.global.init:
	.type		$str$22,@object
	.size		$str$22,($str$23 - $str$22)
$str$22:
        /*0000*/ 	.byte	0x6b, 0x5f, 0x74, 0x69, 0x6c, 0x65, 0x5f, 0x63, 0x6f, 0x75, 0x6e, 0x74, 0x20, 0x3e, 0x3d, 0x20
        /*0010*/ 	.byte	0x31, 0x00
	.type		$str$23,@object
	.size		$str$23,(__unnamed_1 - $str$23)
$str$23:
        /*0012*/ 	.byte	0x2f, 0x74, 0x6d, 0x70, 0x2f, 0x63, 0x75, 0x74, 0x6c, 0x61, 0x73, 0x73, 0x5f, 0x73, 0x77, 0x65
        /*0022*/ 	.byte	0x65, 0x70, 0x5f, 0x73, 0x72, 0x63, 0x2f, 0x69, 0x6e, 0x63, 0x6c, 0x75, 0x64, 0x65, 0x2f, 0x63
        /*0032*/ 	.byte	0x75, 0x74, 0x6c, 0x61, 0x73, 0x73, 0x2f, 0x67, 0x65, 0x6d, 0x6d, 0x2f, 0x63, 0x6f, 0x6c, 0x6c
        /*0042*/ 	.byte	0x65, 0x63, 0x74, 0x69, 0x76, 0x65, 0x2f, 0x73, 0x6d, 0x39, 0x30, 0x5f, 0x6d, 0x6d, 0x61, 0x5f
        /*0052*/ 	.byte	0x74, 0x6d, 0x61, 0x5f, 0x67, 0x6d, 0x6d, 0x61, 0x5f, 0x73, 0x73, 0x5f, 0x77, 0x61, 0x72, 0x70
        /*0062*/ 	.byte	0x73, 0x70, 0x65, 0x63, 0x69, 0x61, 0x6c, 0x69, 0x7a, 0x65, 0x64, 0x2e, 0x68, 0x70, 0x70, 0x00
	.type		__unnamed_1,@object
	.size		__unnamed_1,(.L_0 - __unnamed_1)
__unnamed_1:
        /*0072*/ 	.byte	0x76, 0x6f, 0x69, 0x64, 0x20, 0x63, 0x75, 0x74, 0x6c, 0x61, 0x73, 0x73, 0x3a, 0x3a, 0x67, 0x65
        /* <DEDUP_REMOVED lines=176> */
        /*0b82*/ 	.byte	0x75, 0x74, 0x65, 0x3a, 0x3a, 0x69, 0x64, 0x65, 0x6e, 0x74, 0x69, 0x74, 0x79, 0x5d, 0x00
.L_0:


//--------------------- .nv.shared._ZN7cutlass13device_kernelINS_4gemm6kernel13GemmUniversalIN4cute5tupleIJiiiiEEENS1_10collective13CollectiveMmaINS1_34MainloopSm90TmaGmmaWarpSpecializedILi7ENS5_IJNS4_1CILi1EEESB_SB_EEENS1_35KernelTmaWarpSpecializedCooperativeEEENS5_IJNSA_ILi128EEESF_NSA_ILi64EEEEEENS_10tfloat32_tENS5_IJlSB_lEEESI_SJ_NS4_8TiledMMAINS4_8MMA_AtomIJNS4_4SM904GMMA30MMA_64x128x8_F32TF32TF32_SS_TNILNSN_7ScaleInE1ELSP_1EEEEEENS4_6LayoutINS5_IJNSA_ILi2EEESB_SB_EEENS5_IJSB_NSA_ILi0EEESV_EEEEENS5_IJNS4_10UnderscoreESY_SY_EEEEENS4_13SM90_TMA_LOADENS4_14ComposedLayoutINS4_7SwizzleILi3ELi4ELi3EEENS4_18smem_ptr_flag_bitsILi32EEENSS_INS5_IJNSA_ILi8EEENSA_ILi32EEEEEENS5_IJS18_SB_EEEEEEEvNS4_8identityES11_S1C_vS1D_EENS_8epilogue10collective6detail29Sm90TmaWarpSpecializedAdapterINS1G_15DefaultEpilogueISI_SJ_SJ_NS1F_6thread17LinearCombinationISI_Li1EffLNS1K_9ScaleType4KindE0ELNS_15FloatRoundStyleE2ESI_EENS1_15EpilogueDefaultEEEEEvvEEEEvNT_6ParamsE --------------------------
	.section	.nv.shared._ZN7cutlass13device_kernelINS_4gemm6kernel13GemmUniversalIN4cute5tupleIJiiiiEEENS1_10collective13CollectiveMmaINS1_34MainloopSm90TmaGmmaWarpSpecializedILi7ENS5_IJNS4_1CILi1EEESB_SB_EEENS1_35KernelTmaWarpSpecializedCooperativeEEENS5_IJNSA_ILi128EEESF_NSA_ILi64EEEEEENS_10tfloat32_tENS5_IJlSB_lEEESI_SJ_NS4_8TiledMMAINS4_8MMA_AtomIJNS4_4SM904GMMA30MMA_64x128x8_F32TF32TF32_SS_TNILNSN_7ScaleInE1ELSP_1EEEEEENS4_6LayoutINS5_IJNSA_ILi2EEESB_SB_EEENS5_IJSB_NSA_ILi0EEESV_EEEEENS5_IJNS4_10UnderscoreESY_SY_EEEEENS4_13SM90_TMA_LOADENS4_14ComposedLayoutINS4_7SwizzleILi3ELi4ELi3EEENS4_18smem_ptr_flag_bitsILi32EEENSS_INS5_IJNSA_ILi8EEENSA_ILi32EEEEEENS5_IJS18_SB_EEEEEEEvNS4_8identityES11_S1C_vS1D_EENS_8epilogue10collective6detail29Sm90TmaWarpSpecializedAdapterINS1G_15DefaultEpilogueISI_SJ_SJ_NS1F_6thread17LinearCombinationISI_Li1EffLNS1K_9ScaleType4KindE0ELNS_15FloatRoundStyleE2ESI_EENS1_15EpilogueDefaultEEEEEvvEEEEvNT_6ParamsE,"aw",@nobits
	.sectionflags	@""
	.align	16
	.zero		1024


//--------------------- .nv.shared.reserved.0     --------------------------
	.section	.nv.shared.reserved.0,"aw",@nobits
	.weak		__nv_reservedSMEM_offset_0_alias
	.size		__nv_reservedSMEM_offset_0_alias, 0, 0
	.other		__nv_reservedSMEM_offset_0_alias,@"STO_CUDA_RESERVED_SHARED STV_DEFAULT"
__nv_reservedSMEM_offset_0_alias:
	.zero		0


//--------------------- .nv.global                --------------------------
	.section	.nv.global,"aw",@nobits
.nv.global:
	.type		_ZN40_INTERNAL_84c5306a_4_k_cu_50423117_158874cute1_E,@object
	.size		_ZN40_INTERNAL_84c5306a_4_k_cu_50423117_158874cute1_E,(_ZN40_INTERNAL_84c5306a_4_k_cu_50423117_158874cuda3std3__45__cpo6cbeginE - _ZN40_INTERNAL_84c5306a_4_k_cu_50423117_158874cute1_E)
_ZN40_INTERNAL_84c5306a_4_k_cu_50423117_158874cute1_E:
	.zero		1
	.type		_ZN40_INTERNAL_84c5306a_4_k_cu_50423117_158874cuda3std3__45__cpo6cbeginE,@object
	.size		_ZN40_INTERNAL_84c5306a_4_k_cu_50423117_158874cuda3std3__45__cpo6cbeginE,(_ZN40_INTERNAL_84c5306a_4_k_cu_50423117_158874cuda3std3__48in_placeE - _ZN40_INTERNAL_84c5306a_4_k_cu_50423117_158874cuda3std3__45__cpo6cbeginE)
_ZN40_INTERNAL_84c5306a_4_k_cu_50423117_158874cuda3std3__45__cpo6cbeginE:
	.zero		1
	.type		_ZN40_INTERNAL_84c5306a_4_k_cu_50423117_158874cuda3std3__48in_placeE,@object
	.size		_ZN40_INTERNAL_84c5306a_4_k_cu_50423117_158874cuda3std3__48in_placeE,(_ZN40_INTERNAL_84c5306a_4_k_cu_50423117_158874cuda3std6ranges3__45__cpo9iter_moveE - _ZN40_INTERNAL_84c5306a_4_k_cu_50423117_158874cuda3std3__48in_placeE)
_ZN40_INTERNAL_84c5306a_4_k_cu_50423117_158874cuda3std3__48in_placeE:
	.zero		1
	.type		_ZN40_INTERNAL_84c5306a_4_k_cu_50423117_158874cuda3std6ranges3__45__cpo9iter_moveE,@object
	.size		_ZN40_INTERNAL_84c5306a_4_k_cu_50423117_158874cuda3std6ranges3__45__cpo9iter_moveE,(_ZN40_INTERNAL_84c5306a_4_k_cu_50423117_158874cuda3std3__45__cpo5beginE - _ZN40_INTERNAL_84c5306a_4_k_cu_50423117_158874cuda3std6ranges3__45__cpo9iter_moveE)
_ZN40_INTERNAL_84c5306a_4_k_cu_50423117_158874cuda3std6ranges3__45__cpo9iter_moveE:
	.zero		1
	.type		_ZN40_INTERNAL_84c5306a_4_k_cu_50423117_158874cuda3std3__45__cpo5beginE,@object
	.size		_ZN40_INTERNAL_84c5306a_4_k_cu_50423117_158874cuda3std3__45__cpo5beginE,(_ZN40_INTERNAL_84c5306a_4_k_cu_50423117_158874cuda3std3__442_GLOBAL__N__84c5306a_4_k_cu_50423117_158876ignoreE - _ZN40_INTERNAL_84c5306a_4_k_cu_50423117_158874cuda3std3__45__cpo5beginE)
_ZN40_INTERNAL_84c5306a_4_k_cu_50423117_158874cuda3std3__45__cpo5beginE:
	.zero		1
	.type		_ZN40_INTERNAL_84c5306a_4_k_cu_50423117_158874cuda3std3__442_GLOBAL__N__84c5306a_4_k_cu_50423117_158876ignoreE,@object
	.size		_ZN40_INTERNAL_84c5306a_4_k_cu_50423117_158874cuda3std3__442_GLOBAL__N__84c5306a_4_k_cu_50423117_158876ignoreE,(_ZN40_INTERNAL_84c5306a_4_k_cu_50423117_158874cute7productE - _ZN40_INTERNAL_84c5306a_4_k_cu_50423117_158874cuda3std3__442_GLOBAL__N__84c5306a_4_k_cu_50423117_158876ignoreE)
_ZN40_INTERNAL_84c5306a_4_k_cu_50423117_158874cuda3std3__442_GLOBAL__N__84c5306a_4_k_cu_50423117_158876ignoreE:
	.zero		1
	.type		_ZN40_INTERNAL_84c5306a_4_k_cu_50423117_158874cute7productE,@object
	.size		_ZN40_INTERNAL_84c5306a_4_k_cu_50423117_158874cute7productE,(_ZN40_INTERNAL_84c5306a_4_k_cu_50423117_158874cuda3std3__45__cpo3endE - _ZN40_INTERNAL_84c5306a_4_k_cu_50423117_158874cute7productE)
_ZN40_INTERNAL_84c5306a_4_k_cu_50423117_158874cute7productE:
	.zero		1
	.type		_ZN40_INTERNAL_84c5306a_4_k_cu_50423117_158874cuda3std3__45__cpo3endE,@object
	.size		_ZN40_INTERNAL_84c5306a_4_k_cu_50423117_158874cuda3std3__45__cpo3endE,(_ZN40_INTERNAL_84c5306a_4_k_cu_50423117_158874cuda3std3__419piecewise_constructE - _ZN40_INTERNAL_84c5306a_4_k_cu_50423117_158874cuda3std3__45__cpo3endE)
_ZN40_INTERNAL_84c5306a_4_k_cu_50423117_158874cuda3std3__45__cpo3endE:
	.zero		1
	.type		_ZN40_INTERNAL_84c5306a_4_k_cu_50423117_158874cuda3std3__419piecewise_constructE,@object
	.size		_ZN40_INTERNAL_84c5306a_4_k_cu_50423117_158874cuda3std3__419piecewise_constructE,(_ZN40_INTERNAL_84c5306a_4_k_cu_50423117_158874cuda3std3__45__cpo4cendE - _ZN40_INTERNAL_84c5306a_4_k_cu_50423117_158874cuda3std3__419piecewise_constructE)
_ZN40_INTERNAL_84c5306a_4_k_cu_50423117_158874cuda3std3__419piecewise_constructE:
	.zero		1
	.type		_ZN40_INTERNAL_84c5306a_4_k_cu_50423117_158874cuda3std3__45__cpo4cendE,@object
	.size		_ZN40_INTERNAL_84c5306a_4_k_cu_50423117_158874cuda3std3__45__cpo4cendE,(_ZN40_INTERNAL_84c5306a_4_k_cu_50423117_158874cuda3std6ranges3__45__cpo4swapE - _ZN40_INTERNAL_84c5306a_4_k_cu_50423117_158874cuda3std3__45__cpo4cendE)
_ZN40_INTERNAL_84c5306a_4_k_cu_50423117_158874cuda3std3__45__cpo4cendE:
	.zero		1
	.type		_ZN40_INTERNAL_84c5306a_4_k_cu_50423117_158874cuda3std6ranges3__45__cpo4swapE,@object
	.size		_ZN40_INTERNAL_84c5306a_4_k_cu_50423117_158874cuda3std6ranges3__45__cpo4swapE,(.L_8 - _ZN40_INTERNAL_84c5306a_4_k_cu_50423117_158874cuda3std6ranges3__45__cpo4swapE)
_ZN40_INTERNAL_84c5306a_4_k_cu_50423117_158874cuda3std6ranges3__45__cpo4swapE:
	.zero		1
.L_8:


//--------------------- .nv.constant0._ZN7cutlass13device_kernelINS_4gemm6kernel13GemmUniversalIN4cute5tupleIJiiiiEEENS1_10collective13CollectiveMmaINS1_34MainloopSm90TmaGmmaWarpSpecializedILi7ENS5_IJNS4_1CILi1EEESB_SB_EEENS1_35KernelTmaWarpSpecializedCooperativeEEENS5_IJNSA_ILi128EEESF_NSA_ILi64EEEEEENS_10tfloat32_tENS5_IJlSB_lEEESI_SJ_NS4_8TiledMMAINS4_8MMA_AtomIJNS4_4SM904GMMA30MMA_64x128x8_F32TF32TF32_SS_TNILNSN_7ScaleInE1ELSP_1EEEEEENS4_6LayoutINS5_IJNSA_ILi2EEESB_SB_EEENS5_IJSB_NSA_ILi0EEESV_EEEEENS5_IJNS4_10UnderscoreESY_SY_EEEEENS4_13SM90_TMA_LOADENS4_14ComposedLayoutINS4_7SwizzleILi3ELi4ELi3EEENS4_18smem_ptr_flag_bitsILi32EEENSS_INS5_IJNSA_ILi8EEENSA_ILi32EEEEEENS5_IJS18_SB_EEEEEEEvNS4_8identityES11_S1C_vS1D_EENS_8epilogue10collective6detail29Sm90TmaWarpSpecializedAdapterINS1G_15DefaultEpilogueISI_SJ_SJ_NS1F_6thread17LinearCombinationISI_Li1EffLNS1K_9ScaleType4KindE0ELNS_15FloatRoundStyleE2ESI_EENS1_15EpilogueDefaultEEEEEvvEEEEvNT_6ParamsE --------------------------
	.section	.nv.constant0._ZN7cutlass13device_kernelINS_4gemm6kernel13GemmUniversalIN4cute5tupleIJiiiiEEENS1_10collective13CollectiveMmaINS1_34MainloopSm90TmaGmmaWarpSpecializedILi7ENS5_IJNS4_1CILi1EEESB_SB_EEENS1_35KernelTmaWarpSpecializedCooperativeEEENS5_IJNSA_ILi128EEESF_NSA_ILi64EEEEEENS_10tfloat32_tENS5_IJlSB_lEEESI_SJ_NS4_8TiledMMAINS4_8MMA_AtomIJNS4_4SM904GMMA30MMA_64x128x8_F32TF32TF32_SS_TNILNSN_7ScaleInE1ELSP_1EEEEEENS4_6LayoutINS5_IJNSA_ILi2EEESB_SB_EEENS5_IJSB_NSA_ILi0EEESV_EEEEENS5_IJNS4_10UnderscoreESY_SY_EEEEENS4_13SM90_TMA_LOADENS4_14ComposedLayoutINS4_7SwizzleILi3ELi4ELi3EEENS4_18smem_ptr_flag_bitsILi32EEENSS_INS5_IJNSA_ILi8EEENSA_ILi32EEEEEENS5_IJS18_SB_EEEEEEEvNS4_8identityES11_S1C_vS1D_EENS_8epilogue10collective6detail29Sm90TmaWarpSpecializedAdapterINS1G_15DefaultEpilogueISI_SJ_SJ_NS1F_6thread17LinearCombinationISI_Li1EffLNS1K_9ScaleType4KindE0ELNS_15FloatRoundStyleE2ESI_EENS1_15EpilogueDefaultEEEEEvvEEEEvNT_6ParamsE,"a",@progbits
	.sectionflags	@""
	.align	4
.nv.constant0._ZN7cutlass13device_kernelINS_4gemm6kernel13GemmUniversalIN4cute5tupleIJiiiiEEENS1_10collective13CollectiveMmaINS1_34MainloopSm90TmaGmmaWarpSpecializedILi7ENS5_IJNS4_1CILi1EEESB_SB_EEENS1_35KernelTmaWarpSpecializedCooperativeEEENS5_IJNSA_ILi128EEESF_NSA_ILi64EEEEEENS_10tfloat32_tENS5_IJlSB_lEEESI_SJ_NS4_8TiledMMAINS4_8MMA_AtomIJNS4_4SM904GMMA30MMA_64x128x8_F32TF32TF32_SS_TNILNSN_7ScaleInE1ELSP_1EEEEEENS4_6LayoutINS5_IJNSA_ILi2EEESB_SB_EEENS5_IJSB_NSA_ILi0EEESV_EEEEENS5_IJNS4_10UnderscoreESY_SY_EEEEENS4_13SM90_TMA_LOADENS4_14ComposedLayoutINS4_7SwizzleILi3ELi4ELi3EEENS4_18smem_ptr_flag_bitsILi32EEENSS_INS5_IJNSA_ILi8EEENSA_ILi32EEEEEENS5_IJS18_SB_EEEEEEEvNS4_8identityES11_S1C_vS1D_EENS_8epilogue10collective6detail29Sm90TmaWarpSpecializedAdapterINS1G_15DefaultEpilogueISI_SJ_SJ_NS1F_6thread17LinearCombinationISI_Li1EffLNS1K_9ScaleType4KindE0ELNS_15FloatRoundStyleE2ESI_EENS1_15EpilogueDefaultEEEEEvvEEEEvNT_6ParamsE:
	.zero		1664


//--------------------- SYMBOLS --------------------------

	.type		.nv.reservedSmem.offset0,@object
	.size		.nv.reservedSmem.offset0,0x4
	.type		__assertfail,@function
